// auto-generated by cutlass_sweep.gemm — config: {"arch": "sm_100", "cluster_m": 1, "cluster_n": 2, "dtype": "tf32", "stages": 4, "tile_k": 64, "tile_m": 64, "tile_n": 128}
#include "cutlass/cutlass.h"
#include "cutlass/gemm/collective/collective_builder.hpp"
#include "cutlass/gemm/device/gemm_universal_adapter.h"
#include "cutlass/gemm/kernel/gemm_universal.hpp"
#include "cutlass/epilogue/collective/collective_builder.hpp"

using ElemA = cutlass::tfloat32_t;
using ElemB = cutlass::tfloat32_t;
using ElemCD = cutlass::tfloat32_t;
using Acc  = float;
using TileShape    = cute::Shape<cute::_64, cute::_128, cute::_64>;
using ClusterShape = cute::Shape<cute::_1, cute::_2, cute::_1>;

using CollectiveEpilogue = typename cutlass::epilogue::collective::CollectiveBuilder<
    cutlass::arch::Sm100, cutlass::arch::OpClassTensorOp,
    TileShape, ClusterShape,
    cutlass::epilogue::collective::EpilogueTileAuto,
    Acc, Acc,
    ElemCD, cutlass::layout::RowMajor, 128 / cutlass::sizeof_bits<ElemCD>::value,
    ElemCD, cutlass::layout::RowMajor, 128 / cutlass::sizeof_bits<ElemCD>::value,
    cutlass::epilogue::collective::EpilogueScheduleAuto
  >::CollectiveOp;

using CollectiveMainloop = typename cutlass::gemm::collective::CollectiveBuilder<
    cutlass::arch::Sm100, cutlass::arch::OpClassTensorOp,
    ElemA, cutlass::layout::RowMajor, 128 / cutlass::sizeof_bits<ElemA>::value,
    ElemB, cutlass::layout::ColumnMajor, 128 / cutlass::sizeof_bits<ElemB>::value,
    Acc,
    TileShape, ClusterShape,
    cutlass::gemm::collective::StageCount<4>,
    cutlass::gemm::collective::KernelScheduleAuto
  >::CollectiveOp;

using GemmKernel = cutlass::gemm::kernel::GemmUniversal<
    cute::Shape<int,int,int,int>,
    CollectiveMainloop,
    CollectiveEpilogue
>;
using Gemm = cutlass::gemm::device::GemmUniversalAdapter<GemmKernel>;

// Force the device kernel symbol into the cubin without needing a host main.
auto* _anchor = &cutlass::device_kernel<GemmKernel>;


// ===== COMPILED SASS (sm_100a) =====

	.target	sm_100a

	.elftype	@"ET_EXEC"


//--------------------- .note.nv.tkinfo           --------------------------
	.section	.note.nv.tkinfo,"",@"SHT_NOTE"
	.sectionflags	@"SHF_NOTE_NV_TKINFO"
	.tkinfo
        /*0018*/ 	.word	0x00000002
        /*0030*/ 	.string	""
        /*0030*/ 	.string	"ptxas"
        /*0030*/ 	.string	"Cuda compilation tools, release 13.0, V13.0.88"
        /*0030*/ 	.string	"Build cuda_13.0.r13.0/compiler.36424714_0"
        /*0030*/ 	.string	"-arch sm_100a -m 64 "



//--------------------- .note.nv.cuinfo           --------------------------
	.section	.note.nv.cuinfo,"",@"SHT_NOTE"
	.sectionflags	@"SHF_NOTE_NV_CUINFO"
        /*0018*/ 	.short	0x0002
        /*001a*/ 	.short	0x0064
        /*001c*/ 	.short	0x0082
	.zero		2


//--------------------- .nv.info                  --------------------------
	.section	.nv.info,"",@"SHT_CUDA_INFO"
	.align	4


	//----- nvinfo : EIATTR_REGCOUNT
	.align		4
        /*0000*/ 	.byte	0x04, 0x2f
        /*0002*/ 	.short	(.L_19 - .L_18)
	.align		4
.L_18:
        /*0004*/ 	.word	index@(_ZN7cutlass13device_kernelINS_4gemm6kernel13GemmUniversalIN4cute5tupleIJiiiiEEENS1_10collective13CollectiveMmaINS1_35MainloopSm100TmaUmmaWarpSpecializedILi4ELi2ELi4ENS5_IJNS4_1CILi1EEENSA_ILi2EEESB_EEEEENS5_IJNSA_ILi64EEENSA_ILi128EEESF_EEENS_10tfloat32_tENS5_IJlSB_lEEESI_SJ_NS4_8TiledMMAINS4_8MMA_AtomIJNS4_17SM100_MMA_TF32_SSISI_SI_fLi64ELi128ELNS4_4UMMA5MajorE0ELSO_0ELNSN_7ScaleInE0ELSP_0EEEEEENS4_6LayoutINS5_IJSB_SB_SB_EEENS5_IJNSA_ILi0EEESU_SU_EEEEENS5_IJNS4_10UnderscoreESX_SX_EEEEENS4_23SM90_TMA_LOAD_MULTICASTENS4_14ComposedLayoutINS4_7SwizzleILi3ELi4ELi3EEENS4_18smem_ptr_flag_bitsILi32EEENSS_INS5_IJNSA_ILi8EEENSA_ILi32EEEEEENS5_IJS17_SB_EEEEEEEvNS4_8identityENS4_13SM90_TMA_LOADES1B_vS1C_EENS_8epilogue10collective18CollectiveEpilogueINS1F_23Sm100TmaWarpSpecializedILi4ELi2ELi16ELb1ELb0EEEJSH_NS5_IJNSS_ISF_SB_EENSS_IS17_SB_EEEEESI_SJ_SI_SJ_NS1F_6fusion15FusionCallbacksIS1J_NS1N_17LinearCombinationISI_fSI_fLNS_15FloatRoundStyleE2EEESH_S1M_JEEENS4_5SM1004TMEM4LOAD26SM100_TMEM_LOAD_16dp128b8xES1D_S1B_NS4_17SM75_U32x4_LDSM_NENS4_14SM90_TMA_STOREES1B_NS4_17SM90_U32x4_STSM_NENS4_39AutoVectorizingCopyWithAssumedAlignmentILi128EEEEEEvvEEEEvNT_6ParamsE)
        /*0008*/ 	.word	0x00000050


	//----- nvinfo : EIATTR_FRAME_SIZE
	.align		4
.L_19:
        /*000c*/ 	.byte	0x04, 0x11
        /*000e*/ 	.short	(.L_21 - .L_20)
	.align		4
.L_20:
        /*0010*/ 	.word	index@($__internal_2_$__cuda_sm10x_tcgen05_guardrail_trap_unallocated_columns_being_dealloced)
        /*0014*/ 	.word	0x00000000


	//----- nvinfo : EIATTR_FRAME_SIZE
	.align		4
.L_21:
        /*0018*/ 	.byte	0x04, 0x11
        /*001a*/ 	.short	(.L_23 - .L_22)
	.align		4
.L_22:
        /*001c*/ 	.word	index@($__internal_1_$__cuda_sm10x_tcgen05_guardrail_trap_phase_invalid_during_alloc)
        /*0020*/ 	.word	0x00000000


	//----- nvinfo : EIATTR_FRAME_SIZE
	.align		4
.L_23:
        /*0024*/ 	.byte	0x04, 0x11
        /*0026*/ 	.short	(.L_25 - .L_24)
	.align		4
.L_24:
        /*0028*/ 	.word	index@($__internal_0_$__cuda_sm10x_tcgen05_guardrail_trap_col_being_dealloced_not_returned_by_alloc)
        /*002c*/ 	.word	0x00000000


	//----- nvinfo : EIATTR_FRAME_SIZE
	.align		4
.L_25:
        /*0030*/ 	.byte	0x04, 0x11
        /*0032*/ 	.short	(.L_27 - .L_26)
	.align		4
.L_26:
        /*0034*/ 	.word	index@(_ZN7cutlass13device_kernelINS_4gemm6kernel13GemmUniversalIN4cute5tupleIJiiiiEEENS1_10collective13CollectiveMmaINS1_35MainloopSm100TmaUmmaWarpSpecializedILi4ELi2ELi4ENS5_IJNS4_1CILi1EEENSA_ILi2EEESB_EEEEENS5_IJNSA_ILi64EEENSA_ILi128EEESF_EEENS_10tfloat32_tENS5_IJlSB_lEEESI_SJ_NS4_8TiledMMAINS4_8MMA_AtomIJNS4_17SM100_MMA_TF32_SSISI_SI_fLi64ELi128ELNS4_4UMMA5MajorE0ELSO_0ELNSN_7ScaleInE0ELSP_0EEEEEENS4_6LayoutINS5_IJSB_SB_SB_EEENS5_IJNSA_ILi0EEESU_SU_EEEEENS5_IJNS4_10UnderscoreESX_SX_EEEEENS4_23SM90_TMA_LOAD_MULTICASTENS4_14ComposedLayoutINS4_7SwizzleILi3ELi4ELi3EEENS4_18smem_ptr_flag_bitsILi32EEENSS_INS5_IJNSA_ILi8EEENSA_ILi32EEEEEENS5_IJS17_SB_EEEEEEEvNS4_8identityENS4_13SM90_TMA_LOADES1B_vS1C_EENS_8epilogue10collective18CollectiveEpilogueINS1F_23Sm100TmaWarpSpecializedILi4ELi2ELi16ELb1ELb0EEEJSH_NS5_IJNSS_ISF_SB_EENSS_IS17_SB_EEEEESI_SJ_SI_SJ_NS1F_6fusion15FusionCallbacksIS1J_NS1N_17LinearCombinationISI_fSI_fLNS_15FloatRoundStyleE2EEESH_S1M_JEEENS4_5SM1004TMEM4LOAD26SM100_TMEM_LOAD_16dp128b8xES1D_S1B_NS4_17SM75_U32x4_LDSM_NENS4_14SM90_TMA_STOREES1B_NS4_17SM90_U32x4_STSM_NENS4_39AutoVectorizingCopyWithAssumedAlignmentILi128EEEEEEvvEEEEvNT_6ParamsE)
        /*0038*/ 	.word	0x00000000


	//----- nvinfo : EIATTR_MIN_STACK_SIZE
	.align		4
.L_27:
        /*003c*/ 	.byte	0x04, 0x12
        /*003e*/ 	.short	(.L_29 - .L_28)
	.align		4
.L_28:
        /*0040*/ 	.word	index@(_ZN7cutlass13device_kernelINS_4gemm6kernel13GemmUniversalIN4cute5tupleIJiiiiEEENS1_10collective13CollectiveMmaINS1_35MainloopSm100TmaUmmaWarpSpecializedILi4ELi2ELi4ENS5_IJNS4_1CILi1EEENSA_ILi2EEESB_EEEEENS5_IJNSA_ILi64EEENSA_ILi128EEESF_EEENS_10tfloat32_tENS5_IJlSB_lEEESI_SJ_NS4_8TiledMMAINS4_8MMA_AtomIJNS4_17SM100_MMA_TF32_SSISI_SI_fLi64ELi128ELNS4_4UMMA5MajorE0ELSO_0ELNSN_7ScaleInE0ELSP_0EEEEEENS4_6LayoutINS5_IJSB_SB_SB_EEENS5_IJNSA_ILi0EEESU_SU_EEEEENS5_IJNS4_10UnderscoreESX_SX_EEEEENS4_23SM90_TMA_LOAD_MULTICASTENS4_14ComposedLayoutINS4_7SwizzleILi3ELi4ELi3EEENS4_18smem_ptr_flag_bitsILi32EEENSS_INS5_IJNSA_ILi8EEENSA_ILi32EEEEEENS5_IJS17_SB_EEEEEEEvNS4_8identityENS4_13SM90_TMA_LOADES1B_vS1C_EENS_8epilogue10collective18CollectiveEpilogueINS1F_23Sm100TmaWarpSpecializedILi4ELi2ELi16ELb1ELb0EEEJSH_NS5_IJNSS_ISF_SB_EENSS_IS17_SB_EEEEESI_SJ_SI_SJ_NS1F_6fusion15FusionCallbacksIS1J_NS1N_17LinearCombinationISI_fSI_fLNS_15FloatRoundStyleE2EEESH_S1M_JEEENS4_5SM1004TMEM4LOAD26SM100_TMEM_LOAD_16dp128b8xES1D_S1B_NS4_17SM75_U32x4_LDSM_NENS4_14SM90_TMA_STOREES1B_NS4_17SM90_U32x4_STSM_NENS4_39AutoVectorizingCopyWithAssumedAlignmentILi128EEEEEEvvEEEEvNT_6ParamsE)
        /*0044*/ 	.word	0x00000000
.L_29:


//--------------------- .nv.compat                --------------------------
	.section	.nv.compat,"",@"SHT_CUDA_COMPAT_INFO"
	.align	4
        /*0000*/ 	.byte	0x02, 0x09, 0x01, 0x00, 0x02, 0x02, 0x02, 0x00, 0x02, 0x05, 0x05, 0x00, 0x03, 0x07, 0x01, 0x01
        /*0010*/ 	.byte	0x02, 0x03, 0x01, 0x00, 0x02, 0x06, 0x01, 0x00, 0x04, 0x0b, 0x08, 0x00, 0x09, 0x00, 0x00, 0x00
        /*0020*/ 	.byte	0x00, 0x00, 0x00, 0x00


//--------------------- .nv.info._ZN7cutlass13device_kernelINS_4gemm6kernel13GemmUniversalIN4cute5tupleIJiiiiEEENS1_10collective13CollectiveMmaINS1_35MainloopSm100TmaUmmaWarpSpecializedILi4ELi2ELi4ENS5_IJNS4_1CILi1EEENSA_ILi2EEESB_EEEEENS5_IJNSA_ILi64EEENSA_ILi128EEESF_EEENS_10tfloat32_tENS5_IJlSB_lEEESI_SJ_NS4_8TiledMMAINS4_8MMA_AtomIJNS4_17SM100_MMA_TF32_SSISI_SI_fLi64ELi128ELNS4_4UMMA5MajorE0ELSO_0ELNSN_7ScaleInE0ELSP_0EEEEEENS4_6LayoutINS5_IJSB_SB_SB_EEENS5_IJNSA_ILi0EEESU_SU_EEEEENS5_IJNS4_10UnderscoreESX_SX_EEEEENS4_23SM90_TMA_LOAD_MULTICASTENS4_14ComposedLayoutINS4_7SwizzleILi3ELi4ELi3EEENS4_18smem_ptr_flag_bitsILi32EEENSS_INS5_IJNSA_ILi8EEENSA_ILi32EEEEEENS5_IJS17_SB_EEEEEEEvNS4_8identityENS4_13SM90_TMA_LOADES1B_vS1C_EENS_8epilogue10collective18CollectiveEpilogueINS1F_23Sm100TmaWarpSpecializedILi4ELi2ELi16ELb1ELb0EEEJSH_NS5_IJNSS_ISF_SB_EENSS_IS17_SB_EEEEESI_SJ_SI_SJ_NS1F_6fusion15FusionCallbacksIS1J_NS1N_17LinearCombinationISI_fSI_fLNS_15FloatRoundStyleE2EEESH_S1M_JEEENS4_5SM1004TMEM4LOAD26SM100_TMEM_LOAD_16dp128b8xES1D_S1B_NS4_17SM75_U32x4_LDSM_NENS4_14SM90_TMA_STOREES1B_NS4_17SM90_U32x4_STSM_NENS4_39AutoVectorizingCopyWithAssumedAlignmentILi128EEEEEEvvEEEEvNT_6ParamsE --------------------------
	.section	.nv.info._ZN7cutlass13device_kernelINS_4gemm6kernel13GemmUniversalIN4cute5tupleIJiiiiEEENS1_10collective13CollectiveMmaINS1_35MainloopSm100TmaUmmaWarpSpecializedILi4ELi2ELi4ENS5_IJNS4_1CILi1EEENSA_ILi2EEESB_EEEEENS5_IJNSA_ILi64EEENSA_ILi128EEESF_EEENS_10tfloat32_tENS5_IJlSB_lEEESI_SJ_NS4_8TiledMMAINS4_8MMA_AtomIJNS4_17SM100_MMA_TF32_SSISI_SI_fLi64ELi128ELNS4_4UMMA5MajorE0ELSO_0ELNSN_7ScaleInE0ELSP_0EEEEEENS4_6LayoutINS5_IJSB_SB_SB_EEENS5_IJNSA_ILi0EEESU_SU_EEEEENS5_IJNS4_10UnderscoreESX_SX_EEEEENS4_23SM90_TMA_LOAD_MULTICASTENS4_14ComposedLayoutINS4_7SwizzleILi3ELi4ELi3EEENS4_18smem_ptr_flag_bitsILi32EEENSS_INS5_IJNSA_ILi8EEENSA_ILi32EEEEEENS5_IJS17_SB_EEEEEEEvNS4_8identityENS4_13SM90_TMA_LOADES1B_vS1C_EENS_8epilogue10collective18CollectiveEpilogueINS1F_23Sm100TmaWarpSpecializedILi4ELi2ELi16ELb1ELb0EEEJSH_NS5_IJNSS_ISF_SB_EENSS_IS17_SB_EEEEESI_SJ_SI_SJ_NS1F_6fusion15FusionCallbacksIS1J_NS1N_17LinearCombinationISI_fSI_fLNS_15FloatRoundStyleE2EEESH_S1M_JEEENS4_5SM1004TMEM4LOAD26SM100_TMEM_LOAD_16dp128b8xES1D_S1B_NS4_17SM75_U32x4_LDSM_NENS4_14SM90_TMA_STOREES1B_NS4_17SM90_U32x4_STSM_NENS4_39AutoVectorizingCopyWithAssumedAlignmentILi128EEEEEEvvEEEEvNT_6ParamsE,"",@"SHT_CUDA_INFO"
	.sectionflags	@""
	.align	4


	//----- nvinfo : EIATTR_CUDA_API_VERSION
	.align		4
        /*0000*/ 	.byte	0x04, 0x37
        /*0002*/ 	.short	(.L_31 - .L_30)
.L_30:
        /*0004*/ 	.word	0x00000082


	//----- nvinfo : EIATTR_KPARAM_INFO
	.align		4
.L_31:
        /*0008*/ 	.byte	0x04, 0x17
        /*000a*/ 	.short	(.L_33 - .L_32)
.L_32:
        /*000c*/ 	.word	0x00000000
        /*0010*/ 	.short	0x0000
        /*0012*/ 	.short	0x0000
        /*0014*/ 	.byte	0x00, 0xf0, 0x01, 0x20


	//----- nvinfo : EIATTR_AT_ENTRY_FRAGMENTS
	.align		4
.L_33:
        /*0018*/ 	.byte	0x04, 0x4f
        /*001a*/ 	.short	(.L_35 - .L_34)


	//   ....[0]....
.L_34:
        /*001c*/ 	.word	0x00000006


	//----- nvinfo : EIATTR_RESERVED_SMEM_USED
	.align		4
.L_35:
        /*0020*/ 	.byte	0x01, 0x41
	.zero		2


	//----- nvinfo : EIATTR_SPARSE_MMA_MASK
	.align		4
        /*0024*/ 	.byte	0x03, 0x50
        /*0026*/ 	.short	0x0000


	//----- nvinfo : EIATTR_TCGEN05_1CTA_USED
	.align		4
        /*0028*/ 	.byte	0x01, 0x51
	.zero		2


	//----- nvinfo : EIATTR_MAXREG_COUNT
	.align		4
        /*002c*/ 	.byte	0x03, 0x1b
        /*002e*/ 	.short	0x00ff


	//----- nvinfo : EIATTR_NUM_BARRIERS
	.align		4
        /*0030*/ 	.byte	0x02, 0x4c
        /*0032*/ 	.byte	0x07
	.zero		1


	//----- nvinfo : EIATTR_EXTERNS
	.align		4
        /*0034*/ 	.byte	0x04, 0x0f
        /*0036*/ 	.short	(.L_37 - .L_36)


	//   ....[0]....
	.align		4
.L_36:
        /*0038*/ 	.word	index@(__assertfail)


	//----- nvinfo : EIATTR_MERCURY_ISA_VERSION
	.align		4
.L_37:
        /*003c*/ 	.byte	0x03, 0x5f
        /*003e*/ 	.short	0x0101


	//----- nvinfo : EIATTR_INT_WARP_WIDE_INSTR_OFFSETS
	.align		4
        /*0040*/ 	.byte	0x04, 0x31
        /*0042*/ 	.short	(.L_39 - .L_38)


	//   ....[0]....
.L_38:
        /*0044*/ 	.word	0x00004010


	//   ....[1]....
        /*0048*/ 	.word	0x00004040


	//   ....[2]....
        /*004c*/ 	.word	0x00004060


	//   ....[3]....
        /*0050*/ 	.word	0x00004ba0


	//   ....[4]....
        /*0054*/ 	.word	0x00004c10


	//   ....[5]....
        /*0058*/ 	.word	0x00004cf0


	//   ....[6]....
        /*005c*/ 	.word	0x00004d70


	//   ....[7]....
        /*0060*/ 	.word	0x00004e70


	//   ....[8]....
        /*0064*/ 	.word	0x00004ef0


	//   ....[9]....
        /*0068*/ 	.word	0x00004fe0


	//   ....[10]....
        /*006c*/ 	.word	0x00005090


	//----- nvinfo : EIATTR_COOP_GROUP_MASK_REGIDS
	.align		4
.L_39:
        /*0070*/ 	.byte	0x04, 0x29
        /*0072*/ 	.short	(.L_41 - .L_40)


	//   ....[0]....
.L_40:
        /*0074*/ 	.word	0xffffffff


	//   ....[1]....
        /*0078*/ 	.word	0xffffffff


	//   ....[2]....
        /*007c*/ 	.word	0xffffffff


	//   ....[3]....
        /*0080*/ 	.word	0xffffffff


	//   ....[4]....
        /*0084*/ 	.word	0xffffffff


	//   ....[5]....
        /*0088*/ 	.word	0xffffffff


	//   ....[6]....
        /*008c*/ 	.word	0xffffffff


	//   ....[7]....
        /*0090*/ 	.word	0xffffffff


	//   ....[8]....
        /*0094*/ 	.word	0xffffffff


	//   ....[9]....
        /*0098*/ 	.word	0xffffffff


	//   ....[10]....
        /*009c*/ 	.word	0xffffffff


	//   ....[11]....
        /*00a0*/ 	.word	0xffffffff


	//   ....[12]....
        /*00a4*/ 	.word	0xffffffff


	//   ....[13]....
        /*00a8*/ 	.word	0xffffffff


	//----- nvinfo : EIATTR_COOP_GROUP_INSTR_OFFSETS
	.align		4
.L_41:
        /*00ac*/ 	.byte	0x04, 0x28
        /*00ae*/ 	.short	(.L_43 - .L_42)


	//   ....[0]....
.L_42:
        /*00b0*/ 	.word	0x00000080


	//   ....[1]....
        /*00b4*/ 	.word	0x000004f0


	//   ....[2]....
        /*00b8*/ 	.word	0x000006a0


	//   ....[3]....
        /*00bc*/ 	.word	0x00000840


	//   ....[4]....
        /*00c0*/ 	.word	0x00000940


	//   ....[5]....
        /*00c4*/ 	.word	0x00000ab0


	//   ....[6]....
        /*00c8*/ 	.word	0x00000c50


	//   ....[7]....
        /*00cc*/ 	.word	0x00000e00


	//   ....[8]....
        /*00d0*/ 	.word	0x00002190


	//   ....[9]....
        /*00d4*/ 	.word	0x00003040


	//   ....[10]....
        /*00d8*/ 	.word	0x00003250


	//   ....[11]....
        /*00dc*/ 	.word	0x00003280


	//   ....[12]....
        /*00e0*/ 	.word	0x00003ef0


	//   ....[13]....
        /*00e4*/ 	.word	0x00004120


	//----- nvinfo : EIATTR_VRC_CTA_INIT_COUNT
	.align		4
.L_43:
        /*00e8*/ 	.byte	0x02, 0x4a
        /*00ea*/ 	.byte	0x80
	.zero		1


	//----- nvinfo : EIATTR_SYSCALL_OFFSETS
	.align		4
        /*00ec*/ 	.byte	0x04, 0x46
        /*00ee*/ 	.short	(.L_45 - .L_44)


	//   ....[0]....
.L_44:
        /*00f0*/ 	.word	0x00005d30


	//   ....[1]....
        /*00f4*/ 	.word	0x00005e20


	//   ....[2]....
        /*00f8*/ 	.word	0x000066c0


	//   ....[3]....
        /*00fc*/ 	.word	0x00007080


	//   ....[4]....
        /*0100*/ 	.word	0x000079f0


	//   ....[5]....
        /*0104*/ 	.word	0x00008360


	//----- nvinfo : EIATTR_MBARRIER_INSTR_OFFSETS
	.align		4
.L_45:
        /*0108*/ 	.byte	0x04, 0x39
        /*010a*/ 	.short	(.L_47 - .L_46)


	//   ....[0]....
.L_46:
        /*010c*/ 	.word	0x00000610
        /*0110*/ 	.word	0x000000ff
        /*0114*/ 	.word	0x00000000
        /*0118*/ 	.short	0x0100
        /*011a*/ 	.byte	0x04
	.zero		1


	//   ....[1]....
        /*011c*/ 	.word	0x00000620
        /*0120*/ 	.word	0x000000ff
        /*0124*/ 	.word	0x00000020
        /*0128*/ 	.short	0x0100
        /*012a*/ 	.byte	0x04
	.zero		1


	//   ....[2]....
        /*012c*/ 	.word	0x00000630
        /*0130*/ 	.word	0x000000ff
        /*0134*/ 	.word	0x00000008
        /*0138*/ 	.short	0x0100
        /*013a*/ 	.byte	0x04
	.zero		1


	//   ....[3]....
        /*013c*/ 	.word	0x00000640
        /*0140*/ 	.word	0x000000ff
        /*0144*/ 	.word	0x00000028
        /*0148*/ 	.short	0x0100
        /*014a*/ 	.byte	0x04
	.zero		1


	//   ....[4]....
        /*014c*/ 	.word	0x00000650
        /*0150*/ 	.word	0x000000ff
        /*0154*/ 	.word	0x00000010
        /*0158*/ 	.short	0x0100
        /*015a*/ 	.byte	0x04
	.zero		1


	//   ....[5]....
        /*015c*/ 	.word	0x00000660
        /*0160*/ 	.word	0x000000ff
        /*0164*/ 	.word	0x00000030
        /*0168*/ 	.short	0x0100
        /*016a*/ 	.byte	0x04
	.zero		1


	//   ....[6]....
        /*016c*/ 	.word	0x00000670
        /*0170*/ 	.word	0x000000ff
        /*0174*/ 	.word	0x00000018
        /*0178*/ 	.short	0x0100
        /*017a*/ 	.byte	0x04
	.zero		1


	//   ....[7]....
        /*017c*/ 	.word	0x00000680
        /*0180*/ 	.word	0x000000ff
        /*0184*/ 	.word	0x00000038
        /*0188*/ 	.short	0x0100
        /*018a*/ 	.byte	0x04
	.zero		1


	//   ....[8]....
        /*018c*/ 	.word	0x000007b0
        /*0190*/ 	.word	0x000000ff
        /*0194*/ 	.word	0x00000040
        /*0198*/ 	.short	0x0100
        /*019a*/ 	.byte	0x04
	.zero		1


	//   ....[9]....
        /*019c*/ 	.word	0x000007c0
        /*01a0*/ 	.word	0x000000ff
        /*01a4*/ 	.word	0x00000060
        /*01a8*/ 	.short	0x0100
        /*01aa*/ 	.byte	0x04
	.zero		1


	//   ....[10]....
        /*01ac*/ 	.word	0x000007d0
        /*01b0*/ 	.word	0x000000ff
        /*01b4*/ 	.word	0x00000048
        /*01b8*/ 	.short	0x0100
        /*01ba*/ 	.byte	0x04
	.zero		1


	//   ....[11]....
        /*01bc*/ 	.word	0x000007e0
        /*01c0*/ 	.word	0x000000ff
        /*01c4*/ 	.word	0x00000068
        /*01c8*/ 	.short	0x0100
        /*01ca*/ 	.byte	0x04
	.zero		1


	//   ....[12]....
        /*01cc*/ 	.word	0x000007f0
        /*01d0*/ 	.word	0x000000ff
        /*01d4*/ 	.word	0x00000050
        /*01d8*/ 	.short	0x0100
        /*01da*/ 	.byte	0x04
	.zero		1


	//   ....[13]....
        /*01dc*/ 	.word	0x00000800
        /*01e0*/ 	.word	0x000000ff
        /*01e4*/ 	.word	0x00000070
        /*01e8*/ 	.short	0x0100
        /*01ea*/ 	.byte	0x04
	.zero		1


	//   ....[14]....
        /*01ec*/ 	.word	0x00000810
        /*01f0*/ 	.word	0x000000ff
        /*01f4*/ 	.word	0x00000058
        /*01f8*/ 	.short	0x0100
        /*01fa*/ 	.byte	0x04
	.zero		1


	//   ....[15]....
        /*01fc*/ 	.word	0x00000820
        /*0200*/ 	.word	0x000000ff
        /*0204*/ 	.word	0x00000078
        /*0208*/ 	.short	0x0100
        /*020a*/ 	.byte	0x04
	.zero		1


	//   ....[16]....
        /*020c*/ 	.word	0x00000910
        /*0210*/ 	.word	0x000000ff
        /*0214*/ 	.word	0x00000080
        /*0218*/ 	.short	0x0100
        /*021a*/ 	.byte	0x06
	.zero		1


	//   ....[17]....
        /*021c*/ 	.word	0x00000920
        /*0220*/ 	.word	0x000000ff
        /*0224*/ 	.word	0x00000088
        /*0228*/ 	.short	0x0100
        /*022a*/ 	.byte	0x06
	.zero		1


	//   ....[18]....
        /*022c*/ 	.word	0x00000a60
        /*0230*/ 	.word	0x000000ff
        /*0234*/ 	.word	0x00000090
        /*0238*/ 	.short	0x0100
        /*023a*/ 	.byte	0x06
	.zero		1


	//   ....[19]....
        /*023c*/ 	.word	0x00000a70
        /*0240*/ 	.word	0x000000ff
        /*0244*/ 	.word	0x000000a0
        /*0248*/ 	.short	0x0100
        /*024a*/ 	.byte	0x06
	.zero		1


	//   ....[20]....
        /*024c*/ 	.word	0x00000a80
        /*0250*/ 	.word	0x000000ff
        /*0254*/ 	.word	0x00000098
        /*0258*/ 	.short	0x0100
        /*025a*/ 	.byte	0x06
	.zero		1


	//   ....[21]....
        /*025c*/ 	.word	0x00000a90
        /*0260*/ 	.word	0x000000ff
        /*0264*/ 	.word	0x000000a8
        /*0268*/ 	.short	0x0100
        /*026a*/ 	.byte	0x06
	.zero		1


	//   ....[22]....
        /*026c*/ 	.word	0x00000bc0
        /*0270*/ 	.word	0x000000ff
        /*0274*/ 	.word	0x000000b0
        /*0278*/ 	.short	0x0100
        /*027a*/ 	.byte	0x04
	.zero		1


	//   ....[23]....
        /*027c*/ 	.word	0x00000bd0
        /*0280*/ 	.word	0x000000ff
        /*0284*/ 	.word	0x000000d0
        /*0288*/ 	.short	0x0100
        /*028a*/ 	.byte	0x04
	.zero		1


	//   ....[24]....
        /*028c*/ 	.word	0x00000be0
        /*0290*/ 	.word	0x000000ff
        /*0294*/ 	.word	0x000000b8
        /*0298*/ 	.short	0x0100
        /*029a*/ 	.byte	0x04
	.zero		1


	//   ....[25]....
        /*029c*/ 	.word	0x00000bf0
        /*02a0*/ 	.word	0x000000ff
        /*02a4*/ 	.word	0x000000d8
        /*02a8*/ 	.short	0x0100
        /*02aa*/ 	.byte	0x04
	.zero		1


	//   ....[26]....
        /*02ac*/ 	.word	0x00000c00
        /*02b0*/ 	.word	0x000000ff
        /*02b4*/ 	.word	0x000000c0
        /*02b8*/ 	.short	0x0100
        /*02ba*/ 	.byte	0x04
	.zero		1


	//   ....[27]....
        /*02bc*/ 	.word	0x00000c10
        /*02c0*/ 	.word	0x000000ff
        /*02c4*/ 	.word	0x000000e0
        /*02c8*/ 	.short	0x0100
        /*02ca*/ 	.byte	0x04
	.zero		1


	//   ....[28]....
        /*02cc*/ 	.word	0x00000c20
        /*02d0*/ 	.word	0x000000ff
        /*02d4*/ 	.word	0x000000c8
        /*02d8*/ 	.short	0x0100
        /*02da*/ 	.byte	0x04
	.zero		1


	//   ....[29]....
        /*02dc*/ 	.word	0x00000c30
        /*02e0*/ 	.word	0x000000ff
        /*02e4*/ 	.word	0x000000e8
        /*02e8*/ 	.short	0x0100
        /*02ea*/ 	.byte	0x04
	.zero		1


	//   ....[30]....
        /*02ec*/ 	.word	0x00000d20
        /*02f0*/ 	.word	0x000000ff
        /*02f4*/ 	.word	0x000000f0
        /*02f8*/ 	.short	0x0100
        /*02fa*/ 	.byte	0x04
	.zero		1


	//   ....[31]....
        /*02fc*/ 	.word	0x00000d30
        /*0300*/ 	.word	0x000000ff
        /*0304*/ 	.word	0x00000100
        /*0308*/ 	.short	0x0100
        /*030a*/ 	.byte	0x04
	.zero		1


	//   ....[32]....
        /*030c*/ 	.word	0x00000d40
        /*0310*/ 	.word	0x000000ff
        /*0314*/ 	.word	0x000000f8
        /*0318*/ 	.short	0x0100
        /*031a*/ 	.byte	0x04
	.zero		1


	//   ....[33]....
        /*031c*/ 	.word	0x00000d50
        /*0320*/ 	.word	0x000000ff
        /*0324*/ 	.word	0x00000108
        /*0328*/ 	.short	0x0100
        /*032a*/ 	.byte	0x04
	.zero		1


	//   ....[34]....
        /*032c*/ 	.word	0x00001890
        /*0330*/ 	.word	0x00000000
        /*0334*/ 	.word	0x00000100
        /*0338*/ 	.short	0x010a
        /*033a*/ 	.byte	0xff
	.zero		1


	//   ....[35]....
        /*033c*/ 	.word	0x000018c0
        /*0340*/ 	.word	0x00000000
        /*0344*/ 	.word	0x000000f0
        /*0348*/ 	.short	0x0101
        /*034a*/ 	.byte	0xff
	.zero		1


	//   ....[36]....
        /*034c*/ 	.word	0x00001990
        /*0350*/ 	.word	0x000000ff
        /*0354*/ 	.word	0x00000020
        /*0358*/ 	.short	0x010a
        /*035a*/ 	.byte	0x04
	.zero		1


	//   ....[37]....
        /*035c*/ 	.word	0x00001a10
        /*0360*/ 	.word	0x000000ff
        /*0364*/ 	.word	0x00000020
        /*0368*/ 	.short	0x010a
        /*036a*/ 	.byte	0x21
	.zero		1


	//   ....[38]....
        /*036c*/ 	.word	0x00001ba0
        /*0370*/ 	.word	0x000000ff
        /*0374*/ 	.word	0x00000020
        /*0378*/ 	.short	0x010a
        /*037a*/ 	.byte	0x05
	.zero		1


	//   ....[39]....
        /*037c*/ 	.word	0x00001d90
        /*0380*/ 	.word	0x000000ff
        /*0384*/ 	.word	0x00000088
        /*0388*/ 	.short	0x0101
        /*038a*/ 	.byte	0x0d
	.zero		1


	//   ....[40]....
        /*038c*/ 	.word	0x00001db0
        /*0390*/ 	.word	0x000000ff
        /*0394*/ 	.word	0x00000020
        /*0398*/ 	.short	0x010a
        /*039a*/ 	.byte	0x04
	.zero		1


	//   ....[41]....
        /*039c*/ 	.word	0x00001e30
        /*03a0*/ 	.word	0x000000ff
        /*03a4*/ 	.word	0x00000020
        /*03a8*/ 	.short	0x010a
        /*03aa*/ 	.byte	0x21
	.zero		1


	//   ....[42]....
        /*03ac*/ 	.word	0x00001fc0
        /*03b0*/ 	.word	0x000000ff
        /*03b4*/ 	.word	0x00000020
        /*03b8*/ 	.short	0x010a
        /*03ba*/ 	.byte	0x05
	.zero		1


	//   ....[43]....
        /*03bc*/ 	.word	0x000021c0
        /*03c0*/ 	.word	0x00000003
        /*03c4*/ 	.word	0x00000090
        /*03c8*/ 	.short	0x010a
        /*03ca*/ 	.byte	0xff
	.zero		1


	//   ....[44]....
        /*03cc*/ 	.word	0x00002310
        /*03d0*/ 	.word	0x00000000
        /*03d4*/ 	.word	0x00000000
        /*03d8*/ 	.short	0x0101
        /*03da*/ 	.byte	0xff
	.zero		1


	//   ....[45]....
        /*03dc*/ 	.word	0x000028c0
        /*03e0*/ 	.word	0x000000ff
        /*03e4*/ 	.word	0x00000000
        /*03e8*/ 	.short	0x010a
        /*03ea*/ 	.byte	0x04
	.zero		1


	//   ....[46]....
        /*03ec*/ 	.word	0x00002950
        /*03f0*/ 	.word	0x000000ff
        /*03f4*/ 	.word	0x00000000
        /*03f8*/ 	.short	0x010a
        /*03fa*/ 	.byte	0x05
	.zero		1


	//   ....[47]....
        /*03fc*/ 	.word	0x000029e0
        /*0400*/ 	.word	0x000000ff
        /*0404*/ 	.word	0x00000000
        /*0408*/ 	.short	0x010a
        /*040a*/ 	.byte	0x05
	.zero		1


	//   ....[48]....
        /*040c*/ 	.word	0x00002a80
        /*0410*/ 	.word	0x00000000
        /*0414*/ 	.word	0x00000000
        /*0418*/ 	.short	0x010a
        /*041a*/ 	.byte	0xff
	.zero		1


	//   ....[49]....
        /*041c*/ 	.word	0x00002ba0
        /*0420*/ 	.word	0x00000002
        /*0424*/ 	.word	0x000000f0
        /*0428*/ 	.short	0x010a
        /*042a*/ 	.byte	0xff
	.zero		1


	//   ....[50]....
        /*042c*/ 	.word	0x00002c10
        /*0430*/ 	.word	0x00000002
        /*0434*/ 	.word	0x00000000
        /*0438*/ 	.short	0x0101
        /*043a*/ 	.byte	0xff
	.zero		1


	//   ....[51]....
        /*043c*/ 	.word	0x00002c30
        /*0440*/ 	.word	0x000000ff
        /*0444*/ 	.word	0x000000a0
        /*0448*/ 	.short	0x010a
        /*044a*/ 	.byte	0x04
	.zero		1


	//   ....[52]....
        /*044c*/ 	.word	0x00002d50
        /*0450*/ 	.word	0x00000002
        /*0454*/ 	.word	0x00000090
        /*0458*/ 	.short	0x010a
        /*045a*/ 	.byte	0xff
	.zero		1


	//   ....[53]....
        /*045c*/ 	.word	0x00002e50
        /*0460*/ 	.word	0x00000002
        /*0464*/ 	.word	0x00000000
        /*0468*/ 	.short	0x0101
        /*046a*/ 	.byte	0xff
	.zero		1


	//   ....[54]....
        /*046c*/ 	.word	0x00002ee0
        /*0470*/ 	.word	0x000000ff
        /*0474*/ 	.word	0x000000a0
        /*0478*/ 	.short	0x0106
        /*047a*/ 	.byte	0x04
	.zero		1


	//   ....[55]....
        /*047c*/ 	.word	0x00002f00
        /*0480*/ 	.word	0x000000ff
        /*0484*/ 	.word	0x000000a0
        /*0488*/ 	.short	0x010a
        /*048a*/ 	.byte	0x04
	.zero		1


	//   ....[56]....
        /*048c*/ 	.word	0x00002f90
        /*0490*/ 	.word	0x000000ff
        /*0494*/ 	.word	0x000000a0
        /*0498*/ 	.short	0x0106
        /*049a*/ 	.byte	0x07
	.zero		1


	//   ....[57]....
        /*049c*/ 	.word	0x00002fd0
        /*04a0*/ 	.word	0x00000000
        /*04a4*/ 	.word	0x000000a0
        /*04a8*/ 	.short	0x010a
        /*04aa*/ 	.byte	0xff
	.zero		1


	//   ....[58]....
        /*04ac*/ 	.word	0x000035a0
        /*04b0*/ 	.word	0x00000000
        /*04b4*/ 	.word	0x00000090
        /*04b8*/ 	.short	0x010a
        /*04ba*/ 	.byte	0xff
	.zero		1


	//   ....[59]....
        /*04bc*/ 	.word	0x000036a0
        /*04c0*/ 	.word	0x00000003
        /*04c4*/ 	.word	0x00000000
        /*04c8*/ 	.short	0x0101
        /*04ca*/ 	.byte	0xff
	.zero		1


	//   ....[60]....
        /*04cc*/ 	.word	0x000036b0
        /*04d0*/ 	.word	0x000000ff
        /*04d4*/ 	.word	0x00000000
        /*04d8*/ 	.short	0x010a
        /*04da*/ 	.byte	0x04
	.zero		1


	//   ....[61]....
        /*04dc*/ 	.word	0x00003730
        /*04e0*/ 	.word	0x000000ff
        /*04e4*/ 	.word	0x000000d0
        /*04e8*/ 	.short	0x010a
        /*04ea*/ 	.byte	0x2e
	.zero		1


	//   ....[62]....
        /*04ec*/ 	.word	0x00003810
        /*04f0*/ 	.word	0x000000ff
        /*04f4*/ 	.word	0x00000000
        /*04f8*/ 	.short	0x010a
        /*04fa*/ 	.byte	0x07
	.zero		1


	//   ....[63]....
        /*04fc*/ 	.word	0x00003950
        /*0500*/ 	.word	0x000000ff
        /*0504*/ 	.word	0x00000000
        /*0508*/ 	.short	0x010a
        /*050a*/ 	.byte	0x04
	.zero		1


	//   ....[64]....
        /*050c*/ 	.word	0x00003d20
        /*0510*/ 	.word	0x000000ff
        /*0514*/ 	.word	0x00000000
        /*0518*/ 	.short	0x010a
        /*051a*/ 	.byte	0x04
	.zero		1


	//   ....[65]....
        /*051c*/ 	.word	0x00003db0
        /*0520*/ 	.word	0x000000ff
        /*0524*/ 	.word	0x00000000
        /*0528*/ 	.short	0x010a
        /*052a*/ 	.byte	0x05
	.zero		1


	//   ....[66]....
        /*052c*/ 	.word	0x00003e40
        /*0530*/ 	.word	0x000000ff
        /*0534*/ 	.word	0x00000000
        /*0538*/ 	.short	0x010a
        /*053a*/ 	.byte	0x05
	.zero		1


	//   ....[67]....
        /*053c*/ 	.word	0x00003ed0
        /*0540*/ 	.word	0x000000ff
        /*0544*/ 	.word	0x00000000
        /*0548*/ 	.short	0x010a
        /*054a*/ 	.byte	0x04
	.zero		1


	//   ....[68]....
        /*054c*/ 	.word	0x000043a0
        /*0550*/ 	.word	0x0000000c
        /*0554*/ 	.word	0x00000090
        /*0558*/ 	.short	0x010a
        /*055a*/ 	.byte	0xff
	.zero		1


	//   ....[69]....
        /*055c*/ 	.word	0x00004510
        /*0560*/ 	.word	0x00000000
        /*0564*/ 	.word	0x00000000
        /*0568*/ 	.short	0x0101
        /*056a*/ 	.byte	0xff
	.zero		1


	//   ....[70]....
        /*056c*/ 	.word	0x000049a0
        /*0570*/ 	.word	0x000000ff
        /*0574*/ 	.word	0x00000088
        /*0578*/ 	.short	0x010a
        /*057a*/ 	.byte	0x15
	.zero		1


	//   ....[71]....
        /*057c*/ 	.word	0x00004b20
        /*0580*/ 	.word	0x000000ff
        /*0584*/ 	.word	0x00000060
        /*0588*/ 	.short	0x010a
        /*058a*/ 	.byte	0x15
	.zero		1


	//   ....[72]....
        /*058c*/ 	.word	0x00004ca0
        /*0590*/ 	.word	0x000000ff
        /*0594*/ 	.word	0x00000040
        /*0598*/ 	.short	0x010b
        /*059a*/ 	.byte	0x15
	.zero		1


	//   ....[73]....
        /*059c*/ 	.word	0x00004cb0
        /*05a0*/ 	.word	0x000000ff
        /*05a4*/ 	.word	0x00000000
        /*05a8*/ 	.short	0x0101
        /*05aa*/ 	.byte	0x06
	.zero		1


	//   ....[74]....
        /*05ac*/ 	.word	0x00004cc0
        /*05b0*/ 	.word	0x000000ff
        /*05b4*/ 	.word	0x00000068
        /*05b8*/ 	.short	0x010a
        /*05ba*/ 	.byte	0x15
	.zero		1


	//   ....[75]....
        /*05bc*/ 	.word	0x00004e20
        /*05c0*/ 	.word	0x000000ff
        /*05c4*/ 	.word	0x00000048
        /*05c8*/ 	.short	0x010b
        /*05ca*/ 	.byte	0x15
	.zero		1


	//   ....[76]....
        /*05cc*/ 	.word	0x00004e30
        /*05d0*/ 	.word	0x000000ff
        /*05d4*/ 	.word	0x00000000
        /*05d8*/ 	.short	0x0101
        /*05da*/ 	.byte	0x06
	.zero		1


	//   ....[77]....
        /*05dc*/ 	.word	0x00004e40
        /*05e0*/ 	.word	0x000000ff
        /*05e4*/ 	.word	0x00000070
        /*05e8*/ 	.short	0x010a
        /*05ea*/ 	.byte	0x15
	.zero		1


	//   ....[78]....
        /*05ec*/ 	.word	0x00004f90
        /*05f0*/ 	.word	0x000000ff
        /*05f4*/ 	.word	0x00000050
        /*05f8*/ 	.short	0x010b
        /*05fa*/ 	.byte	0x15
	.zero		1


	//   ....[79]....
        /*05fc*/ 	.word	0x00004fa0
        /*0600*/ 	.word	0x000000ff
        /*0604*/ 	.word	0x00000000
        /*0608*/ 	.short	0x0101
        /*060a*/ 	.byte	0x06
	.zero		1


	//   ....[80]....
        /*060c*/ 	.word	0x00004fb0
        /*0610*/ 	.word	0x000000ff
        /*0614*/ 	.word	0x00000078
        /*0618*/ 	.short	0x010a
        /*061a*/ 	.byte	0x15
	.zero		1


	//   ....[81]....
        /*061c*/ 	.word	0x000051a0
        /*0620*/ 	.word	0x000000ff
        /*0624*/ 	.word	0x00000058
        /*0628*/ 	.short	0x010b
        /*062a*/ 	.byte	0x15
	.zero		1


	//   ....[82]....
        /*062c*/ 	.word	0x000051b0
        /*0630*/ 	.word	0x000000ff
        /*0634*/ 	.word	0x00000000
        /*0638*/ 	.short	0x0101
        /*063a*/ 	.byte	0x25
	.zero		1


	//   ....[83]....
        /*063c*/ 	.word	0x000051e0
        /*0640*/ 	.word	0x000000ff
        /*0644*/ 	.word	0x00000060
        /*0648*/ 	.short	0x010a
        /*064a*/ 	.byte	0x15
	.zero		1


	//   ....[84]....
        /*064c*/ 	.word	0x00005200
        /*0650*/ 	.word	0x000000ff
        /*0654*/ 	.word	0x00000068
        /*0658*/ 	.short	0x010a
        /*065a*/ 	.byte	0x15
	.zero		1


	//   ....[85]....
        /*065c*/ 	.word	0x00005220
        /*0660*/ 	.word	0x000000ff
        /*0664*/ 	.word	0x00000070
        /*0668*/ 	.short	0x010a
        /*066a*/ 	.byte	0x15
	.zero		1


	//   ....[86]....
        /*066c*/ 	.word	0x00005260
        /*0670*/ 	.word	0x00000000
        /*0674*/ 	.word	0x00000078
        /*0678*/ 	.short	0x010a
        /*067a*/ 	.byte	0xff
	.zero		1


	//   ....[87]....
        /*067c*/ 	.word	0x000055c0
        /*0680*/ 	.word	0x00000003
        /*0684*/ 	.word	0x00000090
        /*0688*/ 	.short	0x010a
        /*068a*/ 	.byte	0xff
	.zero		1


	//   ....[88]....
        /*068c*/ 	.word	0x00005740
        /*0690*/ 	.word	0x00000000
        /*0694*/ 	.word	0x00000000
        /*0698*/ 	.short	0x0101
        /*069a*/ 	.byte	0xff
	.zero		1


	//   ....[89]....
        /*069c*/ 	.word	0x000062e0
        /*06a0*/ 	.word	0x000000ff
        /*06a4*/ 	.word	0x00000040
        /*06a8*/ 	.short	0x010a
        /*06aa*/ 	.byte	0x2c
	.zero		1


	//   ....[90]....
        /*06ac*/ 	.word	0x00006320
        /*06b0*/ 	.word	0x0000001a
        /*06b4*/ 	.word	0x000000b0
        /*06b8*/ 	.short	0x010a
        /*06ba*/ 	.byte	0xff
	.zero		1


	//   ....[91]....
        /*06bc*/ 	.word	0x000064a0
        /*06c0*/ 	.word	0x000000ff
        /*06c4*/ 	.word	0x00000040
        /*06c8*/ 	.short	0x010a
        /*06ca*/ 	.byte	0x2c
	.zero		1


	//   ....[92]....
        /*06cc*/ 	.word	0x000065a0
        /*06d0*/ 	.word	0x0000001a
        /*06d4*/ 	.word	0x000000b0
        /*06d8*/ 	.short	0x010a
        /*06da*/ 	.byte	0xff
	.zero		1


	//   ....[93]....
        /*06dc*/ 	.word	0x00006da0
        /*06e0*/ 	.word	0x00000000
        /*06e4*/ 	.word	0x00000000
        /*06e8*/ 	.short	0x0101
        /*06ea*/ 	.byte	0xff
	.zero		1


	//   ....[94]....
        /*06ec*/ 	.word	0x00006db0
        /*06f0*/ 	.word	0x00000002
        /*06f4*/ 	.word	0x00000040
        /*06f8*/ 	.short	0x010a
        /*06fa*/ 	.byte	0xff
	.zero		1


	//   ....[95]....
        /*06fc*/ 	.word	0x00006e80
        /*0700*/ 	.word	0x00000002
        /*0704*/ 	.word	0x00000040
        /*0708*/ 	.short	0x010a
        /*070a*/ 	.byte	0xff
	.zero		1


	//   ....[96]....
        /*070c*/ 	.word	0x00007710
        /*0710*/ 	.word	0x00000015
        /*0714*/ 	.word	0x00000000
        /*0718*/ 	.short	0x0101
        /*071a*/ 	.byte	0xff
	.zero		1


	//   ....[97]....
        /*071c*/ 	.word	0x00007730
        /*0720*/ 	.word	0x00000000
        /*0724*/ 	.word	0x00000040
        /*0728*/ 	.short	0x010a
        /*072a*/ 	.byte	0xff
	.zero		1


	//   ....[98]....
        /*072c*/ 	.word	0x000077f0
        /*0730*/ 	.word	0x00000000
        /*0734*/ 	.word	0x00000040
        /*0738*/ 	.short	0x010a
        /*073a*/ 	.byte	0xff
	.zero		1


	//   ....[99]....
        /*073c*/ 	.word	0x00008080
        /*0740*/ 	.word	0x00000015
        /*0744*/ 	.word	0x00000000
        /*0748*/ 	.short	0x0101
        /*074a*/ 	.byte	0xff
	.zero		1


	//   ....[100]....
        /*074c*/ 	.word	0x000080a0
        /*0750*/ 	.word	0x00000002
        /*0754*/ 	.word	0x00000040
        /*0758*/ 	.short	0x010a
        /*075a*/ 	.byte	0xff
	.zero		1


	//   ....[101]....
        /*075c*/ 	.word	0x00008160
        /*0760*/ 	.word	0x00000002
        /*0764*/ 	.word	0x00000040
        /*0768*/ 	.short	0x010a
        /*076a*/ 	.byte	0xff
	.zero		1


	//   ....[102]....
        /*076c*/ 	.word	0x00008730
        /*0770*/ 	.word	0x000000ff
        /*0774*/ 	.word	0x00000000
        /*0778*/ 	.short	0x0101
        /*077a*/ 	.byte	0x04
	.zero		1


	//   ....[103]....
        /*077c*/ 	.word	0x00008a50
        /*0780*/ 	.word	0x00000000
        /*0784*/ 	.word	0x00000000
        /*0788*/ 	.short	0x0101
        /*078a*/ 	.byte	0xff
	.zero		1


	//   ....[104]....
        /*078c*/ 	.word	0x00008ce0
        /*0790*/ 	.word	0x000000ff
        /*0794*/ 	.word	0x00000000
        /*0798*/ 	.short	0x0101
        /*079a*/ 	.byte	0x04
	.zero		1


	//   ....[105]....
        /*079c*/ 	.word	0x00008d00
        /*07a0*/ 	.word	0x00000000
        /*07a4*/ 	.word	0x00000100
        /*07a8*/ 	.short	0x010a
        /*07aa*/ 	.byte	0xff
	.zero		1


	//   ....[106]....
        /*07ac*/ 	.word	0x00008d60
        /*07b0*/ 	.word	0x00000000
        /*07b4*/ 	.word	0x00000020
        /*07b8*/ 	.short	0x010a
        /*07ba*/ 	.byte	0xff
	.zero		1


	//   ....[107]....
        /*07bc*/ 	.word	0x00008dc0
        /*07c0*/ 	.word	0x00000000
        /*07c4*/ 	.word	0x00000020
        /*07c8*/ 	.short	0x010a
        /*07ca*/ 	.byte	0xff
	.zero		1


	//   ....[108]....
        /*07cc*/ 	.word	0x00008e10
        /*07d0*/ 	.word	0x00000003
        /*07d4*/ 	.word	0x00000090
        /*07d8*/ 	.short	0x010a
        /*07da*/ 	.byte	0xff
	.zero		1


	//   ....[109]....
        /*07dc*/ 	.word	0x00008e70
        /*07e0*/ 	.word	0x00000000
        /*07e4*/ 	.word	0x00000000
        /*07e8*/ 	.short	0x010a
        /*07ea*/ 	.byte	0xff
	.zero		1


	//   ....[110]....
        /*07ec*/ 	.word	0x00008ed0
        /*07f0*/ 	.word	0x00000000
        /*07f4*/ 	.word	0x00000000
        /*07f8*/ 	.short	0x010a
        /*07fa*/ 	.byte	0xff
	.zero		1


	//   ....[111]....
        /*07fc*/ 	.word	0x00008f30
        /*0800*/ 	.word	0x00000000
        /*0804*/ 	.word	0x00000000
        /*0808*/ 	.short	0x010a
        /*080a*/ 	.byte	0xff
	.zero		1


	//   ....[112]....
        /*080c*/ 	.word	0x00008f80
        /*0810*/ 	.word	0x00000002
        /*0814*/ 	.word	0x000000f0
        /*0818*/ 	.short	0x010a
        /*081a*/ 	.byte	0xff
	.zero		1


	//   ....[113]....
        /*081c*/ 	.word	0x00008fe0
        /*0820*/ 	.word	0x00000002
        /*0824*/ 	.word	0x000000a0
        /*0828*/ 	.short	0x010a
        /*082a*/ 	.byte	0xff
	.zero		1


	//   ....[114]....
        /*082c*/ 	.word	0x00009030
        /*0830*/ 	.word	0x00000002
        /*0834*/ 	.word	0x00000090
        /*0838*/ 	.short	0x010a
        /*083a*/ 	.byte	0xff
	.zero		1


	//   ....[115]....
        /*083c*/ 	.word	0x00009090
        /*0840*/ 	.word	0x00000000
        /*0844*/ 	.word	0x000000a0
        /*0848*/ 	.short	0x010a
        /*084a*/ 	.byte	0xff
	.zero		1


	//   ....[116]....
        /*084c*/ 	.word	0x000090e0
        /*0850*/ 	.word	0x00000000
        /*0854*/ 	.word	0x00000090
        /*0858*/ 	.short	0x010a
        /*085a*/ 	.byte	0xff
	.zero		1


	//   ....[117]....
        /*085c*/ 	.word	0x00009140
        /*0860*/ 	.word	0x00000002
        /*0864*/ 	.word	0x000000d0
        /*0868*/ 	.short	0x010a
        /*086a*/ 	.byte	0xff
	.zero		1


	//   ....[118]....
        /*086c*/ 	.word	0x000091a0
        /*0870*/ 	.word	0x00000000
        /*0874*/ 	.word	0x00000000
        /*0878*/ 	.short	0x010a
        /*087a*/ 	.byte	0xff
	.zero		1


	//   ....[119]....
        /*087c*/ 	.word	0x00009200
        /*0880*/ 	.word	0x00000000
        /*0884*/ 	.word	0x00000000
        /*0888*/ 	.short	0x010a
        /*088a*/ 	.byte	0xff
	.zero		1


	//   ....[120]....
        /*088c*/ 	.word	0x00009260
        /*0890*/ 	.word	0x00000000
        /*0894*/ 	.word	0x00000000
        /*0898*/ 	.short	0x010a
        /*089a*/ 	.byte	0xff
	.zero		1


	//   ....[121]....
        /*089c*/ 	.word	0x000092c0
        /*08a0*/ 	.word	0x00000000
        /*08a4*/ 	.word	0x00000000
        /*08a8*/ 	.short	0x010a
        /*08aa*/ 	.byte	0xff
	.zero		1


	//   ....[122]....
        /*08ac*/ 	.word	0x00009320
        /*08b0*/ 	.word	0x00000000
        /*08b4*/ 	.word	0x00000000
        /*08b8*/ 	.short	0x010a
        /*08ba*/ 	.byte	0xff
	.zero		1


	//   ....[123]....
        /*08bc*/ 	.word	0x00009370
        /*08c0*/ 	.word	0x0000000c
        /*08c4*/ 	.word	0x00000090
        /*08c8*/ 	.short	0x010a
        /*08ca*/ 	.byte	0xff
	.zero		1


	//   ....[124]....
        /*08cc*/ 	.word	0x000093d0
        /*08d0*/ 	.word	0x00000000
        /*08d4*/ 	.word	0x00000088
        /*08d8*/ 	.short	0x010a
        /*08da*/ 	.byte	0xff
	.zero		1


	//   ....[125]....
        /*08dc*/ 	.word	0x00009430
        /*08e0*/ 	.word	0x00000000
        /*08e4*/ 	.word	0x00000060
        /*08e8*/ 	.short	0x010a
        /*08ea*/ 	.byte	0xff
	.zero		1


	//   ....[126]....
        /*08ec*/ 	.word	0x00009490
        /*08f0*/ 	.word	0x00000000
        /*08f4*/ 	.word	0x00000068
        /*08f8*/ 	.short	0x010a
        /*08fa*/ 	.byte	0xff
	.zero		1


	//   ....[127]....
        /*08fc*/ 	.word	0x000094f0
        /*0900*/ 	.word	0x00000000
        /*0904*/ 	.word	0x00000070
        /*0908*/ 	.short	0x010a
        /*090a*/ 	.byte	0xff
	.zero		1


	//   ....[128]....
        /*090c*/ 	.word	0x00009550
        /*0910*/ 	.word	0x00000000
        /*0914*/ 	.word	0x00000078
        /*0918*/ 	.short	0x010a
        /*091a*/ 	.byte	0xff
	.zero		1


	//   ....[129]....
        /*091c*/ 	.word	0x000095b0
        /*0920*/ 	.word	0x00000000
        /*0924*/ 	.word	0x00000060
        /*0928*/ 	.short	0x010a
        /*092a*/ 	.byte	0xff
	.zero		1


	//   ....[130]....
        /*092c*/ 	.word	0x00009610
        /*0930*/ 	.word	0x00000000
        /*0934*/ 	.word	0x00000068
        /*0938*/ 	.short	0x010a
        /*093a*/ 	.byte	0xff
	.zero		1


	//   ....[131]....
        /*093c*/ 	.word	0x00009670
        /*0940*/ 	.word	0x00000000
        /*0944*/ 	.word	0x00000070
        /*0948*/ 	.short	0x010a
        /*094a*/ 	.byte	0xff
	.zero		1


	//   ....[132]....
        /*094c*/ 	.word	0x000096c0
        /*0950*/ 	.word	0x00000003
        /*0954*/ 	.word	0x00000090
        /*0958*/ 	.short	0x010a
        /*095a*/ 	.byte	0xff
	.zero		1


	//   ....[133]....
        /*095c*/ 	.word	0x00009720
        /*0960*/ 	.word	0x00000000
        /*0964*/ 	.word	0x00000040
        /*0968*/ 	.short	0x010a
        /*096a*/ 	.byte	0xff
	.zero		1


	//   ....[134]....
        /*096c*/ 	.word	0x00009770
        /*0970*/ 	.word	0x0000001a
        /*0974*/ 	.word	0x000000b0
        /*0978*/ 	.short	0x010a
        /*097a*/ 	.byte	0xff
	.zero		1


	//   ....[135]....
        /*097c*/ 	.word	0x000097c0
        /*0980*/ 	.word	0x00000002
        /*0984*/ 	.word	0x00000040
        /*0988*/ 	.short	0x010a
        /*098a*/ 	.byte	0xff
	.zero		1


	//   ....[136]....
        /*098c*/ 	.word	0x00009810
        /*0990*/ 	.word	0x00000000
        /*0994*/ 	.word	0x00000040
        /*0998*/ 	.short	0x010a
        /*099a*/ 	.byte	0xff
	.zero		1


	//   ....[137]....
        /*099c*/ 	.word	0x00009860
        /*09a0*/ 	.word	0x00000002
        /*09a4*/ 	.word	0x00000040
        /*09a8*/ 	.short	0x010a
        /*09aa*/ 	.byte	0xff
	.zero		1


	//----- nvinfo : EIATTR_NUM_MBARRIERS
	.align		4
.L_47:
        /*09ac*/ 	.byte	0x03, 0x38
        /*09ae*/ 	.short	0x0022


	//----- nvinfo : EIATTR_EXIT_INSTR_OFFSETS
	.align		4
        /*09b0*/ 	.byte	0x04, 0x1c
        /*09b2*/ 	.short	(.L_49 - .L_48)


	//   ....[0]....
.L_48:
        /*09b4*/ 	.word	0x00002ab0


	//   ....[1]....
        /*09b8*/ 	.word	0x00002fa0


	//   ....[2]....
        /*09bc*/ 	.word	0x00003000


	//   ....[3]....
        /*09c0*/ 	.word	0x00004130


	//   ....[4]....
        /*09c4*/ 	.word	0x00005290


	//   ....[5]....
        /*09c8*/ 	.word	0x000052d0


	//   ....[6]....
        /*09cc*/ 	.word	0x00008bd0


	//   ....[7]....
        /*09d0*/ 	.word	0x00008c50


	//   ....[8]....
        /*09d4*/ 	.word	0x00008c80


	//   ....[9]....
        /*09d8*/ 	.word	0x00008cf0


	//----- nvinfo : EIATTR_MAX_THREADS
	.align		4
.L_49:
        /*09dc*/ 	.byte	0x04, 0x05
        /*09de*/ 	.short	(.L_51 - .L_50)
.L_50:
        /*09e0*/ 	.word	0x00000100
        /*09e4*/ 	.word	0x00000001
        /*09e8*/ 	.word	0x00000001


	//----- nvinfo : EIATTR_CRS_STACK_SIZE
	.align		4
.L_51:
        /*09ec*/ 	.byte	0x04, 0x1e
        /*09ee*/ 	.short	(.L_53 - .L_52)
.L_52:
        /*09f0*/ 	.word	0x00000000


	//----- nvinfo : EIATTR_CBANK_PARAM_SIZE
	.align		4
.L_53:
        /*09f4*/ 	.byte	0x03, 0x19
        /*09f6*/ 	.short	0x0800


	//----- nvinfo : EIATTR_PARAM_CBANK
	.align		4
        /*09f8*/ 	.byte	0x04, 0x0a
        /*09fa*/ 	.short	(.L_55 - .L_54)
	.align		4
.L_54:
        /*09fc*/ 	.word	index@(.nv.constant0._ZN7cutlass13device_kernelINS_4gemm6kernel13GemmUniversalIN4cute5tupleIJiiiiEEENS1_10collective13CollectiveMmaINS1_35MainloopSm100TmaUmmaWarpSpecializedILi4ELi2ELi4ENS5_IJNS4_1CILi1EEENSA_ILi2EEESB_EEEEENS5_IJNSA_ILi64EEENSA_ILi128EEESF_EEENS_10tfloat32_tENS5_IJlSB_lEEESI_SJ_NS4_8TiledMMAINS4_8MMA_AtomIJNS4_17SM100_MMA_TF32_SSISI_SI_fLi64ELi128ELNS4_4UMMA5MajorE0ELSO_0ELNSN_7ScaleInE0ELSP_0EEEEEENS4_6LayoutINS5_IJSB_SB_SB_EEENS5_IJNSA_ILi0EEESU_SU_EEEEENS5_IJNS4_10UnderscoreESX_SX_EEEEENS4_23SM90_TMA_LOAD_MULTICASTENS4_14ComposedLayoutINS4_7SwizzleILi3ELi4ELi3EEENS4_18smem_ptr_flag_bitsILi32EEENSS_INS5_IJNSA_ILi8EEENSA_ILi32EEEEEENS5_IJS17_SB_EEEEEEEvNS4_8identityENS4_13SM90_TMA_LOADES1B_vS1C_EENS_8epilogue10collective18CollectiveEpilogueINS1F_23Sm100TmaWarpSpecializedILi4ELi2ELi16ELb1ELb0EEEJSH_NS5_IJNSS_ISF_SB_EENSS_IS17_SB_EEEEESI_SJ_SI_SJ_NS1F_6fusion15FusionCallbacksIS1J_NS1N_17LinearCombinationISI_fSI_fLNS_15FloatRoundStyleE2EEESH_S1M_JEEENS4_5SM1004TMEM4LOAD26SM100_TMEM_LOAD_16dp128b8xES1D_S1B_NS4_17SM75_U32x4_LDSM_NENS4_14SM90_TMA_STOREES1B_NS4_17SM90_U32x4_STSM_NENS4_39AutoVectorizingCopyWithAssumedAlignmentILi128EEEEEEvvEEEEvNT_6ParamsE)
        /*0a00*/ 	.short	0x0380
        /*0a02*/ 	.short	0x0800


	//----- nvinfo : EIATTR_SW_WAR
	.align		4
.L_55:
        /*0a04*/ 	.byte	0x04, 0x36
        /*0a06*/ 	.short	(.L_57 - .L_56)
.L_56:
        /*0a08*/ 	.word	0x00000008
.L_57:


//--------------------- .nv.callgraph             --------------------------
	.section	.nv.callgraph,"",@"SHT_CUDA_CALLGRAPH"
	.align	4
	.sectionentsize	8
	.align		4
        /*0000*/ 	.word	0x00000000
	.align		4
        /*0004*/ 	.word	0xffffffff
	.align		4
        /*0008*/ 	.word	index@(_ZN7cutlass13device_kernelINS_4gemm6kernel13GemmUniversalIN4cute5tupleIJiiiiEEENS1_10collective13CollectiveMmaINS1_35MainloopSm100TmaUmmaWarpSpecializedILi4ELi2ELi4ENS5_IJNS4_1CILi1EEENSA_ILi2EEESB_EEEEENS5_IJNSA_ILi64EEENSA_ILi128EEESF_EEENS_10tfloat32_tENS5_IJlSB_lEEESI_SJ_NS4_8TiledMMAINS4_8MMA_AtomIJNS4_17SM100_MMA_TF32_SSISI_SI_fLi64ELi128ELNS4_4UMMA5MajorE0ELSO_0ELNSN_7ScaleInE0ELSP_0EEEEEENS4_6LayoutINS5_IJSB_SB_SB_EEENS5_IJNSA_ILi0EEESU_SU_EEEEENS5_IJNS4_10UnderscoreESX_SX_EEEEENS4_23SM90_TMA_LOAD_MULTICASTENS4_14ComposedLayoutINS4_7SwizzleILi3ELi4ELi3EEENS4_18smem_ptr_flag_bitsILi32EEENSS_INS5_IJNSA_ILi8EEENSA_ILi32EEEEEENS5_IJS17_SB_EEEEEEEvNS4_8identityENS4_13SM90_TMA_LOADES1B_vS1C_EENS_8epilogue10collective18CollectiveEpilogueINS1F_23Sm100TmaWarpSpecializedILi4ELi2ELi16ELb1ELb0EEEJSH_NS5_IJNSS_ISF_SB_EENSS_IS17_SB_EEEEESI_SJ_SI_SJ_NS1F_6fusion15FusionCallbacksIS1J_NS1N_17LinearCombinationISI_fSI_fLNS_15FloatRoundStyleE2EEESH_S1M_JEEENS4_5SM1004TMEM4LOAD26SM100_TMEM_LOAD_16dp128b8xES1D_S1B_NS4_17SM75_U32x4_LDSM_NENS4_14SM90_TMA_STOREES1B_NS4_17SM90_U32x4_STSM_NENS4_39AutoVectorizingCopyWithAssumedAlignmentILi128EEEEEEvvEEEEvNT_6ParamsE)
	.align		4
        /*000c*/ 	.word	index@(__assertfail)
	.align		4
        /*0010*/ 	.word	0x00000000
	.align		4
        /*0014*/ 	.word	0xfffffffe
	.align		4
        /*0018*/ 	.word	0x00000000
	.align		4
        /*001c*/ 	.word	0xfffffffd
	.align		4
        /*0020*/ 	.word	0x00000000
	.align		4
        /*0024*/ 	.word	0xfffffffc


//--------------------- .nv.constant4             --------------------------
	.section	.nv.constant4,"a",@progbits
	.align	8
	.align		8
.nv.constant4:
        /*0000*/ 	.dword	__assertfail
	.align		8
        /*0008*/ 	.dword	__unnamed_1
	.align		8
        /*0010*/ 	.dword	__unnamed_2
	.align		8
        /*0018*/ 	.dword	_ZN39_INTERNAL_787e24f0_4_k_cu_9de75456_97664cuda3std3__45__cpo5beginE
	.align		8
        /*0020*/ 	.dword	_ZN39_INTERNAL_787e24f0_4_k_cu_9de75456_97664cuda3std3__45__cpo3endE
	.align		8
        /*0028*/ 	.dword	_ZN39_INTERNAL_787e24f0_4_k_cu_9de75456_97664cuda3std3__45__cpo6cbeginE
	.align		8
        /*0030*/ 	.dword	_ZN39_INTERNAL_787e24f0_4_k_cu_9de75456_97664cuda3std3__45__cpo4cendE
	.align		8
        /*0038*/ 	.dword	_ZN39_INTERNAL_787e24f0_4_k_cu_9de75456_97664cuda3std3__441_GLOBAL__N__787e24f0_4_k_cu_9de75456_97666ignoreE
	.align		8
        /*0040*/ 	.dword	_ZN39_INTERNAL_787e24f0_4_k_cu_9de75456_97664cuda3std3__419piecewise_constructE
	.align		8
        /*0048*/ 	.dword	_ZN39_INTERNAL_787e24f0_4_k_cu_9de75456_97664cuda3std3__48in_placeE
	.align		8
        /*0050*/ 	.dword	_ZN39_INTERNAL_787e24f0_4_k_cu_9de75456_97664cuda3std6ranges3__45__cpo4swapE
	.align		8
        /*0058*/ 	.dword	_ZN39_INTERNAL_787e24f0_4_k_cu_9de75456_97664cuda3std6ranges3__45__cpo9iter_moveE
	.align		8
        /*0060*/ 	.dword	_ZN39_INTERNAL_787e24f0_4_k_cu_9de75456_97664cute7productE
	.align		8
        /*0068*/ 	.dword	_ZN39_INTERNAL_787e24f0_4_k_cu_9de75456_97664cute1_E
	.align		8
        /*0070*/ 	.dword	$str$25
	.align		8
        /*0078*/ 	.dword	$str$26
	.align		8
        /*0080*/ 	.dword	$str$27
	.align		8
        /*0088*/ 	.dword	$str$28


//--------------------- .text._ZN7cutlass13device_kernelINS_4gemm6kernel13GemmUniversalIN4cute5tupleIJiiiiEEENS1_10collective13CollectiveMmaINS1_35MainloopSm100TmaUmmaWarpSpecializedILi4ELi2ELi4ENS5_IJNS4_1CILi1EEENSA_ILi2EEESB_EEEEENS5_IJNSA_ILi64EEENSA_ILi128EEESF_EEENS_10tfloat32_tENS5_IJlSB_lEEESI_SJ_NS4_8TiledMMAINS4_8MMA_AtomIJNS4_17SM100_MMA_TF32_SSISI_SI_fLi64ELi128ELNS4_4UMMA5MajorE0ELSO_0ELNSN_7ScaleInE0ELSP_0EEEEEENS4_6LayoutINS5_IJSB_SB_SB_EEENS5_IJNSA_ILi0EEESU_SU_EEEEENS5_IJNS4_10UnderscoreESX_SX_EEEEENS4_23SM90_TMA_LOAD_MULTICASTENS4_14ComposedLayoutINS4_7SwizzleILi3ELi4ELi3EEENS4_18smem_ptr_flag_bitsILi32EEENSS_INS5_IJNSA_ILi8EEENSA_ILi32EEEEEENS5_IJS17_SB_EEEEEEEvNS4_8identityENS4_13SM90_TMA_LOADES1B_vS1C_EENS_8epilogue10collective18CollectiveEpilogueINS1F_23Sm100TmaWarpSpecializedILi4ELi2ELi16ELb1ELb0EEEJSH_NS5_IJNSS_ISF_SB_EENSS_IS17_SB_EEEEESI_SJ_SI_SJ_NS1F_6fusion15FusionCallbacksIS1J_NS1N_17LinearCombinationISI_fSI_fLNS_15FloatRoundStyleE2EEESH_S1M_JEEENS4_5SM1004TMEM4LOAD26SM100_TMEM_LOAD_16dp128b8xES1D_S1B_NS4_17SM75_U32x4_LDSM_NENS4_14SM90_TMA_STOREES1B_NS4_17SM90_U32x4_STSM_NENS4_39AutoVectorizingCopyWithAssumedAlignmentILi128EEEEEEvvEEEEvNT_6ParamsE --------------------------
	.section	.text._ZN7cutlass13device_kernelINS_4gemm6kernel13GemmUniversalIN4cute5tupleIJiiiiEEENS1_10collective13CollectiveMmaINS1_35MainloopSm100TmaUmmaWarpSpecializedILi4ELi2ELi4ENS5_IJNS4_1CILi1EEENSA_ILi2EEESB_EEEEENS5_IJNSA_ILi64EEENSA_ILi128EEESF_EEENS_10tfloat32_tENS5_IJlSB_lEEESI_SJ_NS4_8TiledMMAINS4_8MMA_AtomIJNS4_17SM100_MMA_TF32_SSISI_SI_fLi64ELi128ELNS4_4UMMA5MajorE0ELSO_0ELNSN_7ScaleInE0ELSP_0EEEEEENS4_6LayoutINS5_IJSB_SB_SB_EEENS5_IJNSA_ILi0EEESU_SU_EEEEENS5_IJNS4_10UnderscoreESX_SX_EEEEENS4_23SM90_TMA_LOAD_MULTICASTENS4_14ComposedLayoutINS4_7SwizzleILi3ELi4ELi3EEENS4_18smem_ptr_flag_bitsILi32EEENSS_INS5_IJNSA_ILi8EEENSA_ILi32EEEEEENS5_IJS17_SB_EEEEEEEvNS4_8identityENS4_13SM90_TMA_LOADES1B_vS1C_EENS_8epilogue10collective18CollectiveEpilogueINS1F_23Sm100TmaWarpSpecializedILi4ELi2ELi16ELb1ELb0EEEJSH_NS5_IJNSS_ISF_SB_EENSS_IS17_SB_EEEEESI_SJ_SI_SJ_NS1F_6fusion15FusionCallbacksIS1J_NS1N_17LinearCombinationISI_fSI_fLNS_15FloatRoundStyleE2EEESH_S1M_JEEENS4_5SM1004TMEM4LOAD26SM100_TMEM_LOAD_16dp128b8xES1D_S1B_NS4_17SM75_U32x4_LDSM_NENS4_14SM90_TMA_STOREES1B_NS4_17SM90_U32x4_STSM_NENS4_39AutoVectorizingCopyWithAssumedAlignmentILi128EEEEEEvvEEEEvNT_6ParamsE,"ax",@progbits
	.align	128
.text._ZN7cutlass13device_kernelINS_4gemm6kernel13GemmUniversalIN4cute5tupleIJiiiiEEENS1_10collective13CollectiveMmaINS1_35MainloopSm100TmaUmmaWarpSpecializedILi4ELi2ELi4ENS5_IJNS4_1CILi1EEENSA_ILi2EEESB_EEEEENS5_IJNSA_ILi64EEENSA_ILi128EEESF_EEENS_10tfloat32_tENS5_IJlSB_lEEESI_SJ_NS4_8TiledMMAINS4_8MMA_AtomIJNS4_17SM100_MMA_TF32_SSISI_SI_fLi64ELi128ELNS4_4UMMA5MajorE0ELSO_0ELNSN_7ScaleInE0ELSP_0EEEEEENS4_6LayoutINS5_IJSB_SB_SB_EEENS5_IJNSA_ILi0EEESU_SU_EEEEENS5_IJNS4_10UnderscoreESX_SX_EEEEENS4_23SM90_TMA_LOAD_MULTICASTENS4_14ComposedLayoutINS4_7SwizzleILi3ELi4ELi3EEENS4_18smem_ptr_flag_bitsILi32EEENSS_INS5_IJNSA_ILi8EEENSA_ILi32EEEEEENS5_IJS17_SB_EEEEEEEvNS4_8identityENS4_13SM90_TMA_LOADES1B_vS1C_EENS_8epilogue10collective18CollectiveEpilogueINS1F_23Sm100TmaWarpSpecializedILi4ELi2ELi16ELb1ELb0EEEJSH_NS5_IJNSS_ISF_SB_EENSS_IS17_SB_EEEEESI_SJ_SI_SJ_NS1F_6fusion15FusionCallbacksIS1J_NS1N_17LinearCombinationISI_fSI_fLNS_15FloatRoundStyleE2EEESH_S1M_JEEENS4_5SM1004TMEM4LOAD26SM100_TMEM_LOAD_16dp128b8xES1D_S1B_NS4_17SM75_U32x4_LDSM_NENS4_14SM90_TMA_STOREES1B_NS4_17SM90_U32x4_STSM_NENS4_39AutoVectorizingCopyWithAssumedAlignmentILi128EEEEEEvvEEEEvNT_6ParamsE:
        .type           _ZN7cutlass13device_kernelINS_4gemm6kernel13GemmUniversalIN4cute5tupleIJiiiiEEENS1_10collective13CollectiveMmaINS1_35MainloopSm100TmaUmmaWarpSpecializedILi4ELi2ELi4ENS5_IJNS4_1CILi1EEENSA_ILi2EEESB_EEEEENS5_IJNSA_ILi64EEENSA_ILi128EEESF_EEENS_10tfloat32_tENS5_IJlSB_lEEESI_SJ_NS4_8TiledMMAINS4_8MMA_AtomIJNS4_17SM100_MMA_TF32_SSISI_SI_fLi64ELi128ELNS4_4UMMA5MajorE0ELSO_0ELNSN_7ScaleInE0ELSP_0EEEEEENS4_6LayoutINS5_IJSB_SB_SB_EEENS5_IJNSA_ILi0EEESU_SU_EEEEENS5_IJNS4_10UnderscoreESX_SX_EEEEENS4_23SM90_TMA_LOAD_MULTICASTENS4_14ComposedLayoutINS4_7SwizzleILi3ELi4ELi3EEENS4_18smem_ptr_flag_bitsILi32EEENSS_INS5_IJNSA_ILi8EEENSA_ILi32EEEEEENS5_IJS17_SB_EEEEEEEvNS4_8identityENS4_13SM90_TMA_LOADES1B_vS1C_EENS_8epilogue10collective18CollectiveEpilogueINS1F_23Sm100TmaWarpSpecializedILi4ELi2ELi16ELb1ELb0EEEJSH_NS5_IJNSS_ISF_SB_EENSS_IS17_SB_EEEEESI_SJ_SI_SJ_NS1F_6fusion15FusionCallbacksIS1J_NS1N_17LinearCombinationISI_fSI_fLNS_15FloatRoundStyleE2EEESH_S1M_JEEENS4_5SM1004TMEM4LOAD26SM100_TMEM_LOAD_16dp128b8xES1D_S1B_NS4_17SM75_U32x4_LDSM_NENS4_14SM90_TMA_STOREES1B_NS4_17SM90_U32x4_STSM_NENS4_39AutoVectorizingCopyWithAssumedAlignmentILi128EEEEEEvvEEEEvNT_6ParamsE,@function
        .size           _ZN7cutlass13device_kernelINS_4gemm6kernel13GemmUniversalIN4cute5tupleIJiiiiEEENS1_10collective13CollectiveMmaINS1_35MainloopSm100TmaUmmaWarpSpecializedILi4ELi2ELi4ENS5_IJNS4_1CILi1EEENSA_ILi2EEESB_EEEEENS5_IJNSA_ILi64EEENSA_ILi128EEESF_EEENS_10tfloat32_tENS5_IJlSB_lEEESI_SJ_NS4_8TiledMMAINS4_8MMA_AtomIJNS4_17SM100_MMA_TF32_SSISI_SI_fLi64ELi128ELNS4_4UMMA5MajorE0ELSO_0ELNSN_7ScaleInE0ELSP_0EEEEEENS4_6LayoutINS5_IJSB_SB_SB_EEENS5_IJNSA_ILi0EEESU_SU_EEEEENS5_IJNS4_10UnderscoreESX_SX_EEEEENS4_23SM90_TMA_LOAD_MULTICASTENS4_14ComposedLayoutINS4_7SwizzleILi3ELi4ELi3EEENS4_18smem_ptr_flag_bitsILi32EEENSS_INS5_IJNSA_ILi8EEENSA_ILi32EEEEEENS5_IJS17_SB_EEEEEEEvNS4_8identityENS4_13SM90_TMA_LOADES1B_vS1C_EENS_8epilogue10collective18CollectiveEpilogueINS1F_23Sm100TmaWarpSpecializedILi4ELi2ELi16ELb1ELb0EEEJSH_NS5_IJNSS_ISF_SB_EENSS_IS17_SB_EEEEESI_SJ_SI_SJ_NS1F_6fusion15FusionCallbacksIS1J_NS1N_17LinearCombinationISI_fSI_fLNS_15FloatRoundStyleE2EEESH_S1M_JEEENS4_5SM1004TMEM4LOAD26SM100_TMEM_LOAD_16dp128b8xES1D_S1B_NS4_17SM75_U32x4_LDSM_NENS4_14SM90_TMA_STOREES1B_NS4_17SM90_U32x4_STSM_NENS4_39AutoVectorizingCopyWithAssumedAlignmentILi128EEEEEEvvEEEEvNT_6ParamsE,(.L_x_183 - _ZN7cutlass13device_kernelINS_4gemm6kernel13GemmUniversalIN4cute5tupleIJiiiiEEENS1_10collective13CollectiveMmaINS1_35MainloopSm100TmaUmmaWarpSpecializedILi4ELi2ELi4ENS5_IJNS4_1CILi1EEENSA_ILi2EEESB_EEEEENS5_IJNSA_ILi64EEENSA_ILi128EEESF_EEENS_10tfloat32_tENS5_IJlSB_lEEESI_SJ_NS4_8TiledMMAINS4_8MMA_AtomIJNS4_17SM100_MMA_TF32_SSISI_SI_fLi64ELi128ELNS4_4UMMA5MajorE0ELSO_0ELNSN_7ScaleInE0ELSP_0EEEEEENS4_6LayoutINS5_IJSB_SB_SB_EEENS5_IJNSA_ILi0EEESU_SU_EEEEENS5_IJNS4_10UnderscoreESX_SX_EEEEENS4_23SM90_TMA_LOAD_MULTICASTENS4_14ComposedLayoutINS4_7SwizzleILi3ELi4ELi3EEENS4_18smem_ptr_flag_bitsILi32EEENSS_INS5_IJNSA_ILi8EEENSA_ILi32EEEEEENS5_IJS17_SB_EEEEEEEvNS4_8identityENS4_13SM90_TMA_LOADES1B_vS1C_EENS_8epilogue10collective18CollectiveEpilogueINS1F_23Sm100TmaWarpSpecializedILi4ELi2ELi16ELb1ELb0EEEJSH_NS5_IJNSS_ISF_SB_EENSS_IS17_SB_EEEEESI_SJ_SI_SJ_NS1F_6fusion15FusionCallbacksIS1J_NS1N_17LinearCombinationISI_fSI_fLNS_15FloatRoundStyleE2EEESH_S1M_JEEENS4_5SM1004TMEM4LOAD26SM100_TMEM_LOAD_16dp128b8xES1D_S1B_NS4_17SM75_U32x4_LDSM_NENS4_14SM90_TMA_STOREES1B_NS4_17SM90_U32x4_STSM_NENS4_39AutoVectorizingCopyWithAssumedAlignmentILi128EEEEEEvvEEEEvNT_6ParamsE)
        .other          _ZN7cutlass13device_kernelINS_4gemm6kernel13GemmUniversalIN4cute5tupleIJiiiiEEENS1_10collective13CollectiveMmaINS1_35MainloopSm100TmaUmmaWarpSpecializedILi4ELi2ELi4ENS5_IJNS4_1CILi1EEENSA_ILi2EEESB_EEEEENS5_IJNSA_ILi64EEENSA_ILi128EEESF_EEENS_10tfloat32_tENS5_IJlSB_lEEESI_SJ_NS4_8TiledMMAINS4_8MMA_AtomIJNS4_17SM100_MMA_TF32_SSISI_SI_fLi64ELi128ELNS4_4UMMA5MajorE0ELSO_0ELNSN_7ScaleInE0ELSP_0EEEEEENS4_6LayoutINS5_IJSB_SB_SB_EEENS5_IJNSA_ILi0EEESU_SU_EEEEENS5_IJNS4_10UnderscoreESX_SX_EEEEENS4_23SM90_TMA_LOAD_MULTICASTENS4_14ComposedLayoutINS4_7SwizzleILi3ELi4ELi3EEENS4_18smem_ptr_flag_bitsILi32EEENSS_INS5_IJNSA_ILi8EEENSA_ILi32EEEEEENS5_IJS17_SB_EEEEEEEvNS4_8identityENS4_13SM90_TMA_LOADES1B_vS1C_EENS_8epilogue10collective18CollectiveEpilogueINS1F_23Sm100TmaWarpSpecializedILi4ELi2ELi16ELb1ELb0EEEJSH_NS5_IJNSS_ISF_SB_EENSS_IS17_SB_EEEEESI_SJ_SI_SJ_NS1F_6fusion15FusionCallbacksIS1J_NS1N_17LinearCombinationISI_fSI_fLNS_15FloatRoundStyleE2EEESH_S1M_JEEENS4_5SM1004TMEM4LOAD26SM100_TMEM_LOAD_16dp128b8xES1D_S1B_NS4_17SM75_U32x4_LDSM_NENS4_14SM90_TMA_STOREES1B_NS4_17SM90_U32x4_STSM_NENS4_39AutoVectorizingCopyWithAssumedAlignmentILi128EEEEEEvvEEEEvNT_6ParamsE,@"STO_CUDA_ENTRY STV_DEFAULT"
_ZN7cutlass13device_kernelINS_4gemm6kernel13GemmUniversalIN4cute5tupleIJiiiiEEENS1_10collective13CollectiveMmaINS1_35MainloopSm100TmaUmmaWarpSpecializedILi4ELi2ELi4ENS5_IJNS4_1CILi1EEENSA_ILi2EEESB_EEEEENS5_IJNSA_ILi64EEENSA_ILi128EEESF_EEENS_10tfloat32_tENS5_IJlSB_lEEESI_SJ_NS4_8TiledMMAINS4_8MMA_AtomIJNS4_17SM100_MMA_TF32_SSISI_SI_fLi64ELi128ELNS4_4UMMA5MajorE0ELSO_0ELNSN_7ScaleInE0ELSP_0EEEEEENS4_6LayoutINS5_IJSB_SB_SB_EEENS5_IJNSA_ILi0EEESU_SU_EEEEENS5_IJNS4_10UnderscoreESX_SX_EEEEENS4_23SM90_TMA_LOAD_MULTICASTENS4_14ComposedLayoutINS4_7SwizzleILi3ELi4ELi3EEENS4_18smem_ptr_flag_bitsILi32EEENSS_INS5_IJNSA_ILi8EEENSA_ILi32EEEEEENS5_IJS17_SB_EEEEEEEvNS4_8identityENS4_13SM90_TMA_LOADES1B_vS1C_EENS_8epilogue10collective18CollectiveEpilogueINS1F_23Sm100TmaWarpSpecializedILi4ELi2ELi16ELb1ELb0EEEJSH_NS5_IJNSS_ISF_SB_EENSS_IS17_SB_EEEEESI_SJ_SI_SJ_NS1F_6fusion15FusionCallbacksIS1J_NS1N_17LinearCombinationISI_fSI_fLNS_15FloatRoundStyleE2EEESH_S1M_JEEENS4_5SM1004TMEM4LOAD26SM100_TMEM_LOAD_16dp128b8xES1D_S1B_NS4_17SM75_U32x4_LDSM_NENS4_14SM90_TMA_STOREES1B_NS4_17SM90_U32x4_STSM_NENS4_39AutoVectorizingCopyWithAssumedAlignmentILi128EEEEEEvvEEEEvNT_6ParamsE:
[----:B------:R-:W1:Y:S01]  /*0000*/  LDC R1, c[0x0][0x37c] ;  /* 0x0000df00ff017b82 */ /* 0x000e620000000800 */
[----:B------:R-:W2:Y:S01]  /*0010*/  S2R R65, SR_TID.X ;  /* 0x0000000000417919 */ /* 0x000ea20000002100 */
[----:B------:R-:W3:Y:S01]  /*0020*/  LDCU.64 UR8, c[0x0][0x890] ;  /* 0x00011200ff0877ac */ /* 0x000ee20008000a00 */
[----:B------:R-:W-:Y:S02]  /*0030*/  PRMT R53, RZ, 0x7610, R53 ;  /* 0x00007610ff357816 */ /* 0x000fe40000000035 */
[----:B------:R-:W-:Y:S01]  /*0040*/  ELECT P3, URZ, PT ;  /* 0x0000000000ff782f */ /* 0x000fe20003860000 */
[----:B---3--:R-:W-:-:S04]  /*0050*/  UISETP.NE.U32.AND UP0, UPT, UR8, URZ, UPT ;  /* 0x000000ff0800728c */ /* 0x008fc8000bf05070 */
[----:B------:R-:W-:Y:S01]  /*0060*/  UISETP.NE.AND.EX UP0, UPT, UR9, URZ, UPT, UP0 ;  /* 0x000000ff0900728c */ /* 0x000fe2000bf05300 */
[----:B--2---:R-:W-:-:S05]  /*0070*/  SHF.R.U32.HI R54, RZ, 0x5, R65 ;  /* 0x00000005ff367819 */ /* 0x004fca0000011641 */
[----:B------:R-:W2:Y:S02]  /*0080*/  SHFL.IDX PT, R0, R54, RZ, 0x1f ;  /* 0x00001fff36007589 */ /* 0x000ea400000e0000 */
[----:B--2---:R-:W-:Y:S01]  /*0090*/  R2UR UR17, R0 ;  /* 0x00000000001172ca */ /* 0x004fe200000e0000 */
[----:B-1----:R-:W-:-:S14]  /*00a0*/  BRA.U UP0, `(.L_x_0) ;  /* 0x0000000100307547 */ /* 0x002fdc000b800000 */
[----:B------:R-:W1:Y:S02]  /*00b0*/  LDCU.64 UR4, c[0x0][0x888] ;  /* 0x00011100ff0477ac */ /* 0x000e640008000a00 */
[----:B-1----:R-:W-:-:S04]  /*00c0*/  UISETP.NE.U32.AND UP0, UPT, UR4, URZ, UPT ;  /* 0x000000ff0400728c */ /* 0x002fc8000bf05070 */
[----:B------:R-:W-:-:S09]  /*00d0*/  UISETP.NE.AND.EX UP0, UPT, UR5, URZ, UPT, UP0 ;  /* 0x000000ff0500728c */ /* 0x000fd2000bf05300 */
[----:B------:R-:W-:Y:S05]  /*00e0*/  BRA.U !UP0, `(.L_x_1) ;  /* 0x0000000108147547 */ /* 0x000fea000b800000 */
[----:B------:R-:W1:Y:S01]  /*00f0*/  LDC.64 R2, c[0x0][0x888] ;  /* 0x00022200ff027b82 */ /* 0x000e620000000a00 */
[----:B------:R-:W1:Y:S02]  /*0100*/  LDCU.64 UR4, c[0x0][0x358] ;  /* 0x00006b00ff0477ac */ /* 0x000e640008000a00 */
[----:B-1----:R1:W5:Y:S01]  /*0110*/  LDG.E R27, desc[UR4][R2.64] ;  /* 0x00000004021b7981 */ /* 0x002362000c1e1900 */
[----:B------:R-:W-:Y:S01]  /*0120*/  HFMA2 R53, -RZ, RZ, 0, 5.9604644775390625e-08 ;  /* 0x00000001ff357431 */ /* 0x000fe200000001ff */
[----:B------:R-:W-:Y:S05]  /*0130*/  BRA `(.L_x_0) ;  /* 0x00000000000c7947 */ /* 0x000fea0003800000 */
.L_x_1:
[----:B------:R-:W1:Y:S01]  /*0140*/  LDCU UR4, c[0x0][0x880] ;  /* 0x00011000ff0477ac */ /* 0x000e620008000800 */
[----:B------:R-:W-:Y:S01]  /*0150*/  HFMA2 R53, -RZ, RZ, 0, 5.9604644775390625e-08 ;  /* 0x00000001ff357431 */ /* 0x000fe200000001ff */
[----:B-1----:R-:W-:-:S07]  /*0160*/  MOV R27, UR4 ;  /* 0x00000004001b7c02 */ /* 0x002fce0008000f00 */
.L_x_0:
[----:B------:R-:W2:Y:S02]  /*0170*/  LDCU.64 UR4, c[0x0][0x8b0] ;  /* 0x00011600ff0477ac */ /* 0x000ea40008000a00 */
[----:B--2---:R-:W-:-:S04]  /*0180*/  UISETP.NE.U32.AND UP0, UPT, UR4, URZ, UPT ;  /* 0x000000ff0400728c */ /* 0x004fc8000bf05070 */
[----:B------:R-:W-:-:S09]  /*0190*/  UISETP.NE.AND.EX UP0, UPT, UR5, URZ, UPT, UP0 ;  /* 0x000000ff0500728c */ /* 0x000fd2000bf05300 */
[----:B------:R-:W-:Y:S05]  /*01a0*/  BRA.U UP0, `(.L_x_2) ;  /* 0x0000000100287547 */ /* 0x000fea000b800000 */
[----:B------:R-:W2:Y:S02]  /*01b0*/  LDCU.64 UR4, c[0x0][0x8a8] ;  /* 0x00011500ff0477ac */ /* 0x000ea40008000a00 */
[----:B--2---:R-:W-:-:S04]  /*01c0*/  UISETP.NE.U32.AND UP0, UPT, UR4, URZ, UPT ;  /* 0x000000ff0400728c */ /* 0x004fc8000bf05070 */
[----:B------:R-:W-:-:S09]  /*01d0*/  UISETP.NE.AND.EX UP0, UPT, UR5, URZ, UPT, UP0 ;  /* 0x000000ff0500728c */ /* 0x000fd2000bf05300 */
[----:B------:R-:W-:Y:S05]  /*01e0*/  BRA.U !UP0, `(.L_x_3) ;  /* 0x0000000108107547 */ /* 0x000fea000b800000 */
[----:B------:R-:W2:Y:S01]  /*01f0*/  LDC.64 R24, c[0x0][0x8a8] ;  /* 0x00022a00ff187b82 */ /* 0x000ea20000000a00 */
[----:B------:R-:W2:Y:S02]  /*0200*/  LDCU.64 UR4, c[0x0][0x358] ;  /* 0x00006b00ff0477ac */ /* 0x000ea40008000a00 */
[----:B--2---:R2:W5:Y:S01]  /*0210*/  LDG.E R24, desc[UR4][R24.64] ;  /* 0x0000000418187981 */ /* 0x004562000c1e1900 */
[----:B------:R-:W-:Y:S05]  /*0220*/  BRA `(.L_x_2) ;  /* 0x0000000000087947 */ /* 0x000fea0003800000 */
.L_x_3:
[----:B------:R-:W2:Y:S02]  /*0230*/  LDCU UR4, c[0x0][0x8a0] ;  /* 0x00011400ff0477ac */ /* 0x000ea40008000800 */
[----:B--2---:R-:W-:Y:S02]  /*0240*/  MOV R24, UR4 ;  /* 0x0000000400187c02 */ /* 0x004fe40008000f00 */
.L_x_2:
[----:B------:R-:W-:Y:S01]  /*0250*/  IMAD.U32 R0, RZ, RZ, UR17 ;  /* 0x00000011ff007e24 */ /* 0x000fe2000f8e00ff */
[----:B------:R-:W-:Y:S04]  /*0260*/  BSSY.RECONVERGENT B0, `(.L_x_4) ;  /* 0x000000c000007945 */ /* 0x000fe80003800200 */
[C---:B------:R-:W-:Y:S02]  /*0270*/  ISETP.NE.OR P1, PT, R0.reuse, 0x1, !P3 ;  /* 0x000000010000780c */ /* 0x040fe40005f25670 */
[----:B------:R-:W-:-:S11]  /*0280*/  ISETP.NE.OR P0, PT, R0, 0x3, !P3 ;  /* 0x000000030000780c */ /* 0x000fd60005f05670 */
[----:B------:R-:W-:Y:S05]  /*0290*/  @P1 BRA `(.L_x_5) ;  /* 0x0000000000201947 */ /* 0x000fea0003800000 */
[----:B------:R-:W3:Y:S02]  /*02a0*/  LDCU.64 UR4, c[0x0][0x348] ;  /* 0x00006900ff0477ac */ /* 0x000ee40008000a00 */
[----:B---3--:R-:W-:Y:S02]  /*02b0*/  UIADD3 UR6, UP1, UPT, UR4, 0x80, URZ ;  /* 0x0000008004067890 */ /* 0x008fe4000ff3e0ff */
[----:B------:R-:W-:Y:S02]  /*02c0*/  UIADD3 UR4, UP0, UPT, UR4, 0x180, URZ ;  /* 0x0000018004047890 */ /* 0x000fe4000ff1e0ff */
[----:B------:R-:W-:Y:S02]  /*02d0*/  UIADD3.X UR7, UPT, UPT, URZ, UR5, URZ, UP1, !UPT ;  /* 0x00000005ff077290 */ /* 0x000fe40008ffe4ff */
[----:B------:R-:W-:-:S07]  /*02e0*/  UIADD3.X UR5, UPT, UPT, URZ, UR5, URZ, UP0, !UPT ;  /* 0x00000005ff057290 */ /* 0x000fce00087fe4ff */
[----:B------:R3:W-:Y:S02]  /*02f0*/  UTMACCTL.PF [UR6] ;  /* 0x00000000060079b9 */ /* 0x0007e40008040000 */
[----:B------:R3:W-:Y:S02]  /*0300*/  UTMACCTL.PF [UR4] ;  /* 0x00000000040079b9 */ /* 0x0007e40008040000 */
[----:B---3--:R-:W-:Y:S01]  /*0310*/  NOP ;  /* 0x0000000000007918 */ /* 0x008fe20000000000 */
.L_x_5:
[----:B------:R-:W-:Y:S05]  /*0320*/  BSYNC.RECONVERGENT B0 ;  /* 0x0000000000007941 */ /* 0x000fea0003800200 */
.L_x_4:
[----:B------:R-:W-:Y:S04]  /*0330*/  BSSY.RECONVERGENT B0, `(.L_x_6) ;  /* 0x000000a000007945 */ /* 0x000fe80003800200 */
        /* <DEDUP_REMOVED lines=9> */
.L_x_7:
[----:B------:R-:W-:Y:S05]  /*03d0*/  BSYNC.RECONVERGENT B0 ;  /* 0x0000000000007941 */ /* 0x000fea0003800200 */
.L_x_6:
[----:B------:R-:W3:Y:S01]  /*03e0*/  LDCU.64 UR4, c[0x0][0x888] ;  /* 0x00011100ff0477ac */ /* 0x000ee20008000a00 */
[----:B------:R-:W-:Y:S02]  /*03f0*/  UISETP.EQ.U32.AND UP1, UPT, UR8, URZ, UPT ;  /* 0x000000ff0800728c */ /* 0x000fe4000bf22070 */
[----:B------:R-:W-:Y:S02]  /*0400*/  UPLOP3.LUT UP3, UPT, UPT, UPT, UPT, 0x80, 0x8 ;  /* 0x000000000008789c */ /* 0x000fe40003f6f070 */
[----:B---3--:R-:W-:-:S04]  /*0410*/  UISETP.NE.U32.AND UP0, UPT, UR4, URZ, UPT ;  /* 0x000000ff0400728c */ /* 0x008fc8000bf05070 */
[----:B------:R-:W-:-:S04]  /*0420*/  UISETP.NE.AND.EX UP0, UPT, UR5, URZ, UPT, UP0 ;  /* 0x000000ff0500728c */ /* 0x000fc8000bf05300 */
[----:B------:R-:W-:-:S04]  /*0430*/  UISETP.EQ.OR.EX UP2, UPT, UR9, URZ, !UP0, UP1 ;  /* 0x000000ff0900728c */ /* 0x000fc8000c742710 */
[----:B------:R-:W-:-:S06]  /*0440*/  UP2UR UR4, UPR, URZ, 0x4 ;  /* 0x00000004ff047883 */ /* 0x000fcc0008000000 */
[----:B------:R-:W-:Y:S01]  /*0450*/  MOV R56, UR4 ;  /* 0x0000000400387c02 */ /* 0x000fe20008000f00 */
[----:B------:R-:W-:Y:S06]  /*0460*/  BRA.U !UP2, `(.L_x_8) ;  /* 0x000000010a207547 */ /* 0x000fec000b800000 */
[----:B------:R-:W-:Y:S01]  /*0470*/  UISETP.NE.U32.AND UP1, UPT, UR8, URZ, UPT ;  /* 0x000000ff0800728c */ /* 0x000fe2000bf25070 */
[----:B-----5:R-:W-:Y:S01]  /*0480*/  FSETP.NEU.AND P0, PT, R27, RZ, PT ;  /* 0x000000ff1b00720b */ /* 0x020fe20003f0d000 */
[----:B------:R-:W-:Y:S02]  /*0490*/  USEL UR4, URZ, 0xffffffff, UP0 ;  /* 0xffffffffff047887 */ /* 0x000fe40008000000 */
[----:B------:R-:W-:-:S10]  /*04a0*/  UISETP.NE.AND.EX UP1, UPT, UR9, URZ, UPT, UP1 ;  /* 0x000000ff0900728c */ /* 0x000fd4000bf25310 */
[----:B------:R-:W-:Y:S01]  /*04b0*/  VOTEU.ANY UP0, P0 ;  /* 0x0000000000ff7886 */ /* 0x000fe20000000100 */
[----:B------:R-:W-:-:S04]  /*04c0*/  @!UP1 USEL UR4, URZ, 0xffffffff, UP0 ;  /* 0xffffffffff049887 */ /* 0x000fc80008000000 */
[----:B------:R-:W-:-:S04]  /*04d0*/  ULOP3.LUT UR4, UR4, 0x1, URZ, 0xc0, !UPT ;  /* 0x0000000104047892 */ /* 0x000fc8000f8ec0ff */
[----:B------:R-:W-:-:S11]  /*04e0*/  UISETP.NE.U32.AND UP3, UPT, UR4, 0x1, UPT ;  /* 0x000000010400788c */ /* 0x000fd6000bf65070 */
.L_x_8:
[----:B-1----:R-:W1:Y:S01]  /*04f0*/  SHFL.IDX PT, R2, R54, RZ, 0x1f ;  /* 0x00001fff36027589 */ /* 0x002e6200000e0000 */
[----:B------:R-:W-:-:S04]  /*0500*/  UISETP.NE.AND UP0, UPT, UR17, 0x2, UPT ;  /* 0x000000021100788c */ /* 0x000fc8000bf05270 */
[----:B------:R-:W-:Y:S01]  /*0510*/  USEL UR40, URZ, 0x1, UP0 ;  /* 0x00000001ff287887 */ /* 0x000fe20008000000 */
[----:B-1----:R-:W-:-:S13]  /*0520*/  ISETP.NE.AND P0, PT, R2, RZ, PT ;  /* 0x000000ff0200720c */ /* 0x002fda0003f05270 */
[----:B------:R-:W-:Y:S05]  /*0530*/  @P0 BRA `(.L_x_9) ;  /* 0x0000000000580947 */ /* 0x000fea0003800000 */
[----:B------:R-:W1:Y:S01]  /*0540*/  S2UR UR4, SR_CgaCtaId ;  /* 0x00000000000479c3 */ /* 0x000e620000008800 */
[----:B------:R-:W-:Y:S01]  /*0550*/  UMOV UR5, 0x400 ;  /* 0x0000040000057882 */ /* 0x000fe20000000000 */
[----:B------:R-:W-:Y:S01]  /*0560*/  UMOV UR8, 0x1 ;  /* 0x0000000100087882 */ /* 0x000fe20000000000 */
[----:B------:R-:W-:Y:S01]  /*0570*/  UMOV UR6, 0x2 ;  /* 0x0000000200067882 */ /* 0x000fe20000000000 */
[----:B------:R-:W-:-:S04]  /*0580*/  UIADD3 UR8, UPT, UPT, -UR8, 0x100000, URZ ;  /* 0x0010000008087890 */ /* 0x000fc8000fffe1ff */
[----:B------:R-:W-:Y:S02]  /*0590*/  USHF.L.U32 UR9, UR8, 0xb, URZ ;  /* 0x0000000b08097899 */ /* 0x000fe400080006ff */
[----:B------:R-:W-:Y:S02]  /*05a0*/  USHF.L.U32 UR8, UR8, 0x1, URZ ;  /* 0x0000000108087899 */ /* 0x000fe400080006ff */
[----:B------:R-:W-:-:S04]  /*05b0*/  UIADD3 UR6, UPT, UPT, -UR6, 0x100000, URZ ;  /* 0x0010000006067890 */ /* 0x000fc8000fffe1ff */
[----:B------:R-:W-:Y:S02]  /*05c0*/  USHF.L.U32 UR7, UR6, 0xb, URZ ;  /* 0x0000000b06077899 */ /* 0x000fe400080006ff */
[----:B------:R-:W-:Y:S01]  /*05d0*/  USHF.L.U32 UR6, UR6, 0x1, URZ ;  /* 0x0000000106067899 */ /* 0x000fe200080006ff */
[----:B------:R-:W-:Y:S01]  /*05e0*/  ELECT P0, URZ, PT ;  /* 0x0000000000ff782f */ /* 0x000fe20003800000 */
[----:B-1----:R-:W-:Y:S01]  /*05f0*/  ULEA UR4, UR4, UR5, 0x18 ;  /* 0x0000000504047291 */ /* 0x002fe2000f8ec0ff */
[----:B------:R-:W1:Y:S11]  /*0600*/  FENCE.VIEW.ASYNC.S ;  /* 0x00000000000073c6 */ /* 0x000e760000000000 */
[----:B-1----:R1:W3:Y:S01]  /*0610*/  SYNCS.EXCH.64 URZ, [UR4], UR8 ;  /* 0x0000000804ff75b2 */ /* 0x0022e20008000100 */
[----:B------:R1:W4:Y:S01]  /*0620*/  SYNCS.EXCH.64 URZ, [UR4+0x20], UR6 ;  /* 0x0000200604ff75b2 */ /* 0x0003220008000100 */
[----:B------:R1:W1:Y:S01]  /*0630*/  SYNCS.EXCH.64 URZ, [UR4+0x8], UR8 ;  /* 0x0000080804ff75b2 */ /* 0x0002620008000100 */
[----:B------:R1:W1:Y:S01]  /*0640*/  SYNCS.EXCH.64 URZ, [UR4+0x28], UR6 ;  /* 0x0000280604ff75b2 */ /* 0x0002620008000100 */
[----:B------:R1:W1:Y:S01]  /*0650*/  SYNCS.EXCH.64 URZ, [UR4+0x10], UR8 ;  /* 0x0000100804ff75b2 */ /* 0x0002620008000100 */
[----:B------:R1:W1:Y:S01]  /*0660*/  SYNCS.EXCH.64 URZ, [UR4+0x30], UR6 ;  /* 0x0000300604ff75b2 */ /* 0x0002620008000100 */
[----:B------:R1:W1:Y:S01]  /*0670*/  SYNCS.EXCH.64 URZ, [UR4+0x18], UR8 ;  /* 0x0000180804ff75b2 */ /* 0x0002620008000100 */
[----:B------:R1:W1:Y:S01]  /*0680*/  SYNCS.EXCH.64 URZ, [UR4+0x38], UR6 ;  /* 0x0000380604ff75b2 */ /* 0x0002620008000100 */
[----:B------:R-:W-:Y:S01]  /*0690*/  NOP ;  /* 0x0000000000007918 */ /* 0x000fe20000000000 */
.L_x_9:
[----:B------:R-:W2:Y:S01]  /*06a0*/  SHFL.IDX PT, R2, R54, RZ, 0x1f ;  /* 0x00001fff36027589 */ /* 0x000ea200000e0000 */
[----:B------:R-:W-:Y:S01]  /*06b0*/  NOP ;  /* 0x0000000000007918 */ /* 0x000fe20000000000 */
[----:B--2---:R-:W-:-:S13]  /*06c0*/  ISETP.NE.AND P0, PT, R2, 0x1, PT ;  /* 0x000000010200780c */ /* 0x004fda0003f05270 */
[----:B------:R-:W-:Y:S05]  /*06d0*/  @P0 BRA `(.L_x_10) ;  /* 0x0000000000580947 */ /* 0x000fea0003800000 */
[----:B-1----:R-:W1:Y:S01]  /*06e0*/  S2UR UR4, SR_CgaCtaId ;  /* 0x00000000000479c3 */ /* 0x002e620000008800 */
        /* <DEDUP_REMOVED lines=12> */
[----:B-1----:R2:W1:Y:S01]  /*07b0*/  SYNCS.EXCH.64 URZ, [UR4+0x40], UR8 ;  /* 0x0000400804ff75b2 */ /* 0x0024620008000100 */
[----:B------:R2:W1:Y:S01]  /*07c0*/  SYNCS.EXCH.64 URZ, [UR4+0x60], UR6 ;  /* 0x0000600604ff75b2 */ /* 0x0004620008000100 */
[----:B------:R2:W1:Y:S01]  /*07d0*/  SYNCS.EXCH.64 URZ, [UR4+0x48], UR8 ;  /* 0x0000480804ff75b2 */ /* 0x0004620008000100 */
[----:B------:R2:W1:Y:S01]  /*07e0*/  SYNCS.EXCH.64 URZ, [UR4+0x68], UR6 ;  /* 0x0000680604ff75b2 */ /* 0x0004620008000100 */
[----:B------:R2:W1:Y:S01]  /*07f0*/  SYNCS.EXCH.64 URZ, [UR4+0x50], UR8 ;  /* 0x0000500804ff75b2 */ /* 0x0004620008000100 */
[----:B------:R2:W1:Y:S01]  /*0800*/  SYNCS.EXCH.64 URZ, [UR4+0x70], UR6 ;  /* 0x0000700604ff75b2 */ /* 0x0004620008000100 */
[----:B------:R2:W1:Y:S01]  /*0810*/  SYNCS.EXCH.64 URZ, [UR4+0x58], UR8 ;  /* 0x0000580804ff75b2 */ /* 0x0004620008000100 */
[----:B------:R2:W1:Y:S02]  /*0820*/  SYNCS.EXCH.64 URZ, [UR4+0x78], UR6 ;  /* 0x0000780604ff75b2 */ /* 0x0004640008000100 */
[----:B--2---:R-:W-:Y:S01]  /*0830*/  NOP ;  /* 0x0000000000007918 */ /* 0x004fe20000000000 */
.L_x_10:
[----:B------:R-:W2:Y:S01]  /*0840*/  SHFL.IDX PT, R2, R54, RZ, 0x1f ;  /* 0x00001fff36027589 */ /* 0x000ea200000e0000 */
[----:B------:R-:W-:Y:S01]  /*0850*/  NOP ;  /* 0x0000000000007918 */ /* 0x000fe20000000000 */
[----:B--2---:R-:W-:-:S13]  /*0860*/  ISETP.NE.AND P0, PT, R2, 0x3, PT ;  /* 0x000000030200780c */ /* 0x004fda0003f05270 */
[----:B------:R-:W-:Y:S05]  /*0870*/  @P0 BRA `(.L_x_11) ;  /* 0x0000000000300947 */ /* 0x000fea0003800000 */
[----:B-1----:R-:W1:Y:S01]  /*0880*/  S2UR UR6, SR_CgaCtaId ;  /* 0x00000000000679c3 */ /* 0x002e620000008800 */
[----:B------:R-:W-:Y:S01]  /*0890*/  UMOV UR4, 0x400 ;  /* 0x0000040000047882 */ /* 0x000fe20000000000 */
[----:B------:R-:W-:Y:S01]  /*08a0*/  UMOV UR5, 0x20 ;  /* 0x0000002000057882 */ /* 0x000fe20000000000 */
[----:B------:R-:W-:Y:S01]  /*08b0*/  ELECT P0, URZ, PT ;  /* 0x0000000000ff782f */ /* 0x000fe20003800000 */
[----:B-1----:R-:W-:Y:S02]  /*08c0*/  ULEA UR6, UR6, UR4, 0x18 ;  /* 0x0000000406067291 */ /* 0x002fe4000f8ec0ff */
[----:B------:R-:W-:-:S04]  /*08d0*/  UIADD3 UR4, UPT, UPT, -UR5, 0x100000, URZ ;  /* 0x0010000005047890 */ /* 0x000fc8000fffe1ff */
[----:B------:R-:W-:Y:S02]  /*08e0*/  USHF.L.U32 UR5, UR4, 0xb, URZ ;  /* 0x0000000b04057899 */ /* 0x000fe400080006ff */
[----:B------:R-:W-:Y:S01]  /*08f0*/  USHF.L.U32 UR4, UR4, 0x1, URZ ;  /* 0x0000000104047899 */ /* 0x000fe200080006ff */
[----:B------:R-:W1:Y:S11]  /*0900*/  FENCE.VIEW.ASYNC.S ;  /* 0x00000000000073c6 */ /* 0x000e760000000000 */
[----:B-1----:R2:W1:Y:S01]  /*0910*/  SYNCS.EXCH.64 URZ, [UR6+0x80], UR4 ;  /* 0x0000800406ff75b2 */ /* 0x0024620008000100 */
[----:B------:R2:W1:Y:S02]  /*0920*/  SYNCS.EXCH.64 URZ, [UR6+0x88], UR4 ;  /* 0x0000880406ff75b2 */ /* 0x0004640008000100 */
[----:B--2---:R-:W-:Y:S01]  /*0930*/  NOP ;  /* 0x0000000000007918 */ /* 0x004fe20000000000 */
.L_x_11:
[----:B------:R-:W2:Y:S01]  /*0940*/  SHFL.IDX PT, R2, R54, RZ, 0x1f ;  /* 0x00001fff36027589 */ /* 0x000ea200000e0000 */
[----:B------:R-:W-:Y:S01]  /*0950*/  NOP ;  /* 0x0000000000007918 */ /* 0x000fe20000000000 */
[----:B--2---:R-:W-:-:S13]  /*0960*/  ISETP.NE.AND P0, PT, R2, 0x4, PT ;  /* 0x000000040200780c */ /* 0x004fda0003f05270 */
[----:B------:R-:W-:Y:S05]  /*0970*/  @P0 BRA `(.L_x_12) ;  /* 0x00000000004c0947 */ /* 0x000fea0003800000 */
[----:B-1----:R-:W1:Y:S01]  /*0980*/  S2UR UR6, SR_CgaCtaId ;  /* 0x00000000000679c3 */ /* 0x002e620000008800 */
[----:B------:R-:W-:Y:S01]  /*0990*/  UMOV UR4, 0x1e0 ;  /* 0x000001e000047882 */ /* 0x000fe20000000000 */
[----:B------:R-:W-:Y:S01]  /*09a0*/  UMOV UR5, 0x400 ;  /* 0x0000040000057882 */ /* 0x000fe20000000000 */
[----:B------:R-:W-:Y:S01]  /*09b0*/  USEL UR4, UR4, 0x1a0, UP3 ;  /* 0x000001a004047887 */ /* 0x000fe20009800000 */
[----:B------:R-:W-:Y:S01]  /*09c0*/  UMOV UR8, 0x1 ;  /* 0x0000000100087882 */ /* 0x000fe20000000000 */
[----:B------:R-:W-:Y:S01]  /*09d0*/  ELECT P0, URZ, PT ;  /* 0x0000000000ff782f */ /* 0x000fe20003800000 */
[----:B------:R-:W-:-:S04]  /*09e0*/  UIADD3 UR8, UPT, UPT, -UR8, 0x100000, URZ ;  /* 0x0010000008087890 */ /* 0x000fc8000fffe1ff */
[----:B------:R-:W-:Y:S02]  /*09f0*/  USHF.L.U32 UR9, UR8, 0xb, URZ ;  /* 0x0000000b08097899 */ /* 0x000fe400080006ff */
[----:B------:R-:W-:Y:S02]  /*0a00*/  USHF.L.U32 UR8, UR8, 0x1, URZ ;  /* 0x0000000108087899 */ /* 0x000fe400080006ff */
[----:B-1----:R-:W-:Y:S02]  /*0a10*/  ULEA UR6, UR6, UR5, 0x18 ;  /* 0x0000000506067291 */ /* 0x002fe4000f8ec0ff */
[----:B------:R-:W-:-:S04]  /*0a20*/  UIADD3 UR4, UPT, UPT, -UR4, 0x100000, URZ ;  /* 0x0010000004047890 */ /* 0x000fc8000fffe1ff */
[----:B------:R-:W-:Y:S02]  /*0a30*/  USHF.L.U32 UR5, UR4, 0xb, URZ ;  /* 0x0000000b04057899 */ /* 0x000fe400080006ff */
[----:B------:R-:W-:Y:S01]  /*0a40*/  USHF.L.U32 UR4, UR4, 0x1, URZ ;  /* 0x0000000104047899 */ /* 0x000fe200080006ff */
[----:B------:R-:W1:Y:S03]  /*0a50*/  FENCE.VIEW.ASYNC.S ;  /* 0x00000000000073c6 */ /* 0x000e660000000000 */
[----:B-1----:R2:W1:Y:S08]  /*0a60*/  SYNCS.EXCH.64 URZ, [UR6+0x90], UR8 ;  /* 0x0000900806ff75b2 */ /* 0x0024700008000100 */
[----:B------:R2:W1:Y:S01]  /*0a70*/  SYNCS.EXCH.64 URZ, [UR6+0xa0], UR4 ;  /* 0x0000a00406ff75b2 */ /* 0x0004620008000100 */
[----:B------:R2:W1:Y:S01]  /*0a80*/  SYNCS.EXCH.64 URZ, [UR6+0x98], UR8 ;  /* 0x0000980806ff75b2 */ /* 0x0004620008000100 */
[----:B------:R2:W1:Y:S02]  /*0a90*/  SYNCS.EXCH.64 URZ, [UR6+0xa8], UR4 ;  /* 0x0000a80406ff75b2 */ /* 0x0004640008000100 */
[----:B--2---:R-:W-:Y:S01]  /*0aa0*/  NOP ;  /* 0x0000000000007918 */ /* 0x004fe20000000000 */
.L_x_12:
        /* <DEDUP_REMOVED lines=26> */
.L_x_13:
[----:B------:R-:W2:Y:S01]  /*0c50*/  SHFL.IDX PT, R2, R54, RZ, 0x1f ;  /* 0x00001fff36027589 */ /* 0x000ea200000e0000 */
[----:B------:R-:W1:Y:S01]  /*0c60*/  S2UR UR47, SR_CgaCtaId ;  /* 0x00000000002f79c3 */ /* 0x000e620000008800 */
[----:B------:R-:W-:Y:S01]  /*0c70*/  NOP ;  /* 0x0000000000007918 */ /* 0x000fe20000000000 */
[----:B--2---:R-:W-:-:S13]  /*0c80*/  ISETP.NE.AND P0, PT, R2, 0x3, PT ;  /* 0x000000030200780c */ /* 0x004fda0003f05270 */
[----:B-1----:R-:W-:Y:S05]  /*0c90*/  @P0 BRA `(.L_x_14) ;  /* 0x0000000000340947 */ /* 0x002fea0003800000 */
[----:B------:R-:W-:Y:S01]  /*0ca0*/  UMOV UR4, 0x400 ;  /* 0x0000040000047882 */ /* 0x000fe20000000000 */
[----:B------:R-:W-:Y:S01]  /*0cb0*/  UMOV UR6, 0x20 ;  /* 0x0000002000067882 */ /* 0x000fe20000000000 */
[----:B------:R-:W-:Y:S02]  /*0cc0*/  ULEA UR4, UR47, UR4, 0x18 ;  /* 0x000000042f047291 */ /* 0x000fe4000f8ec0ff */
[----:B------:R-:W-:-:S04]  /*0cd0*/  UIADD3 UR6, UPT, UPT, -UR6, 0x100000, URZ ;  /* 0x0010000006067890 */ /* 0x000fc8000fffe1ff */
[----:B------:R-:W-:Y:S02]  /*0ce0*/  USHF.L.U32 UR7, UR6, 0xb, URZ ;  /* 0x0000000b06077899 */ /* 0x000fe400080006ff */
[----:B------:R-:W-:Y:S01]  /*0cf0*/  USHF.L.U32 UR6, UR6, 0x1, URZ ;  /* 0x0000000106067899 */ /* 0x000fe200080006ff */
[----:B------:R-:W-:Y:S01]  /*0d00*/  ELECT P0, URZ, PT ;  /* 0x0000000000ff782f */ /* 0x000fe20003800000 */
[----:B------:R-:W1:Y:S10]  /*0d10*/  FENCE.VIEW.ASYNC.S ;  /* 0x00000000000073c6 */ /* 0x000e740000000000 */
[----:B-1----:R1:W2:Y:S01]  /*0d20*/  SYNCS.EXCH.64 URZ, [UR4+0xf0], UR6 ;  /* 0x0000f00604ff75b2 */ /* 0x0022a20008000100 */
[----:B------:R1:W1:Y:S01]  /*0d30*/  SYNCS.EXCH.64 URZ, [UR4+0x100], UR6 ;  /* 0x0001000604ff75b2 */ /* 0x0002620008000100 */
[----:B------:R1:W1:Y:S01]  /*0d40*/  SYNCS.EXCH.64 URZ, [UR4+0xf8], UR6 ;  /* 0x0000f80604ff75b2 */ /* 0x0002620008000100 */
[----:B------:R1:W1:Y:S01]  /*0d50*/  SYNCS.EXCH.64 URZ, [UR4+0x108], UR6 ;  /* 0x0001080604ff75b2 */ /* 0x0002620008000100 */
[----:B------:R-:W-:Y:S01]  /*0d60*/  NOP ;  /* 0x0000000000007918 */ /* 0x000fe20000000000 */
.L_x_14:
[----:B-1----:R-:W1:Y:S01]  /*0d70*/  LDCU UR4, c[0x0][0x36c] ;  /* 0x00006d80ff0477ac */ /* 0x002e620008000800 */
[----:B------:R-:W-:Y:S01]  /*0d80*/  ISETP.NE.OR P3, PT, R0, 0x2, !P3 ;  /* 0x000000020000780c */ /* 0x000fe20005f65670 */
[----:B------:R-:W-:Y:S01]  /*0d90*/  NOP ;  /* 0x0000000000007918 */ /* 0x000fe20000000000 */
[----:B------:R-:W-:Y:S01]  /*0da0*/  LOP3.LUT R0, R65, 0x1f, RZ, 0xc0, !PT ;  /* 0x0000001f41007812 */ /* 0x000fe200078ec0ff */
[----:B------:R-:W-:Y:S02]  /*0db0*/  UISETP.NE.AND UP4, UPT, UR17, URZ, UPT ;  /* 0x000000ff1100728c */ /* 0x000fe4000bf85270 */
[----:B-1----:R-:W-:-:S09]  /*0dc0*/  UISETP.EQ.U32.AND UP5, UPT, UR4, 0x1, UPT ;  /* 0x000000010400788c */ /* 0x002fd2000bfa2070 */
[----:B------:R-:W-:Y:S05]  /*0dd0*/  BRA.U !UP5, `(.L_x_15) ;  /* 0x000000010d087547 */ /* 0x000fea000b800000 */
[----:B--234-:R-:W-:Y:S01]  /*0de0*/  UCGABAR_ARV ;  /* 0x00000000000079c7 */ /* 0x01cfe20008000000 */
[----:B------:R-:W-:Y:S05]  /*0df0*/  BRA `(.L_x_16) ;  /* 0x0000000000047947 */ /* 0x000fea0003800000 */
.L_x_15:
[----:B--234-:R-:W-:Y:S01]  /*0e00*/  NOP ;  /* 0x0000000000007918 */ /* 0x01cfe20000000000 */
.L_x_16:
[----:B------:R-:W1:Y:S01]  /*0e10*/  S2UR UR7, SR_CTAID.X ;  /* 0x00000000000779c3 */ /* 0x000e620000002500 */
[----:B------:R-:W-:-:S05]  /*0e20*/  CS2R.32 R55, SR_CgaSize ;  /* 0x0000000000377805 */ /* 0x000fca0000008a00 */
[----:B------:R-:W-:-:S05]  /*0e30*/  IMAD R55, R55, -0xa0, RZ ;  /* 0xffffff6037377824 */ /* 0x000fca00078e02ff */
[----:B------:R-:W-:-:S14]  /*0e40*/  R2UR UR5, R55 ;  /* 0x00000000370572ca */ /* 0x000fdc00000e0000 */
[----:B------:R-:W2:Y:S01]  /*0e50*/  LDCU UR5, c[0x0][UR5+0x2b0] ;  /* 0x00005600050577ac */ /* 0x000ea20008000800 */
[----:B------:R-:W-:-:S05]  /*0e60*/  CS2R.32 R55, SR_CgaSize ;  /* 0x0000000000377805 */ /* 0x000fca0000008a00 */
[----:B------:R-:W-:-:S05]  /*0e70*/  IMAD R55, R55, -0xa0, RZ ;  /* 0xffffff6037377824 */ /* 0x000fca00078e02ff */
[----:B------:R-:W-:-:S14]  /*0e80*/  R2UR UR4, R55 ;  /* 0x00000000370472ca */ /* 0x000fdc00000e0000 */
[----:B------:R-:W3:Y:S01]  /*0e90*/  LDCU UR4, c[0x0][UR4+0x2b4] ;  /* 0x00005680040477ac */ /* 0x000ee20008000800 */
[----:B------:R-:W4:Y:S01]  /*0ea0*/  S2UR UR8, SR_CTAID.Y ;  /* 0x00000000000879c3 */ /* 0x000f220000002600 */
[----:B------:R-:W-:-:S05]  /*0eb0*/  CS2R.32 R55, SR_CgaSize ;  /* 0x0000000000377805 */ /* 0x000fca0000008a00 */
[----:B------:R-:W-:-:S05]  /*0ec0*/  IMAD R55, R55, -0xa0, RZ ;  /* 0xffffff6037377824 */ /* 0x000fca00078e02ff */
[----:B------:R-:W-:-:S14]  /*0ed0*/  R2UR UR9, R55 ;  /* 0x00000000370972ca */ /* 0x000fdc00000e0000 */
[----:B------:R-:W3:Y:S01]  /*0ee0*/  LDCU UR9, c[0x0][UR9+0x2a0] ;  /* 0x00005400090977ac */ /* 0x000ee20008000800 */
[----:B------:R-:W3:Y:S01]  /*0ef0*/  LDCU UR21, c[0x0][0xb24] ;  /* 0x00016480ff1577ac */ /* 0x000ee20008000800 */
[----:B------:R-:W1:Y:S01]  /*0f00*/  S2UR UR36, SR_CTAID.Z ;  /* 0x00000000002479c3 */ /* 0x000e620000002700 */
[----:B------:R-:W-:-:S05]  /*0f10*/  CS2R.32 R55, SR_CgaSize ;  /* 0x0000000000377805 */ /* 0x000fca0000008a00 */
[----:B------:R-:W-:-:S05]  /*0f20*/  IMAD R55, R55, -0xa0, RZ ;  /* 0xffffff6037377824 */ /* 0x000fca00078e02ff */
[----:B------:R-:W-:-:S14]  /*0f30*/  R2UR UR63, R55 ;  /* 0x00000000373f72ca */ /* 0x000fdc00000e0000 */
[----:B------:R-:W3:Y:S01]  /*0f40*/  LDCU UR63, c[0x0][UR63+0x2a4] ;  /* 0x000054803f3f77ac */ /* 0x000ee20008000800 */
[----:B------:R-:W3:Y:S01]  /*0f50*/  LDCU UR42, c[0x0][0xb24] ;  /* 0x00016480ff2a77ac */ /* 0x000ee20008000800 */
[----:B-1----:R-:W-:Y:S01]  /*0f60*/  I2FP.F32.U32 R3, UR7 ;  /* 0x0000000700037c45 */ /* 0x002fe20008201000 */
[----:B------:R-:W1:Y:S04]  /*0f70*/  LDCU UR28, c[0x0][0xb30] ;  /* 0x00016600ff1c77ac */ /* 0x000e680008000800 */
[----:B--2---:R-:W-:Y:S01]  /*0f80*/  FMUL R3, R3, UR5 ;  /* 0x0000000503037c20 */ /* 0x004fe20008400000 */
[----:B------:R-:W-:Y:S01]  /*0f90*/  USHF.L.U32 UR26, UR47, 0xa, URZ ;  /* 0x0000000a2f1a7899 */ /* 0x000fe200080006ff */
[----:B----4-:R-:W-:Y:S01]  /*0fa0*/  I2FP.F32.U32 R2, UR8 ;  /* 0x0000000800027c45 */ /* 0x010fe20008201000 */
[----:B---3--:R-:W-:-:S03]  /*0fb0*/  UISETP.GE.AND UP2, UPT, UR21, 0x1, UPT ;  /* 0x000000011500788c */ /* 0x008fc6000bf46270 */
[----:B------:R-:W2:Y:S01]  /*0fc0*/  F2I.U32.TRUNC.NTZ R3, R3 ;  /* 0x0000000300037305 */ /* 0x000ea2000020f000 */
[----:B------:R-:W-:Y:S01]  /*0fd0*/  UMOV UR16, UR7 ;  /* 0x0000000700107c82 */ /* 0x000fe20008000000 */
[----:B------:R-:W-:Y:S01]  /*0fe0*/  FMUL R2, R2, UR4 ;  /* 0x0000000402027c20 */ /* 0x000fe20008400000 */
[----:B------:R-:W-:-:S05]  /*0ff0*/  UMOV UR20, UR8 ;  /* 0x0000000800147c82 */ /* 0x000fca0008000000 */
[----:B------:R-:W3:Y:S01]  /*1000*/  F2I.U32.TRUNC.NTZ R2, R2 ;  /* 0x0000000200027305 */ /* 0x000ee2000020f000 */
[----:B--2---:R-:W-:Y:S02]  /*1010*/  R2UR UR4, R3 ;  /* 0x00000000030472ca */ /* 0x004fe400000e0000 */
[----:B---3--:R-:W-:Y:S02]  /*1020*/  R2UR UR6, R2 ;  /* 0x00000000020672ca */ /* 0x008fe400000e0000 */
[----:B------:R-:W-:-:S09]  /*1030*/  PRMT R2, RZ, 0x7610, R2 ;  /* 0x00007610ff027816 */ /* 0x000fd20000000002 */
[----:B------:R-:W-:-:S04]  /*1040*/  UIADD3 UR5, UPT, UPT, -UR4, URZ, URZ ;  /* 0x000000ff04057290 */ /* 0x000fc8000fffe1ff */
[----:B------:R-:W-:Y:S02]  /*1050*/  UIMAD UR5, UR9, UR5, UR7 ;  /* 0x00000005090572a4 */ /* 0x000fe4000f8e0207 */
[----:B------:R-:W-:-:S04]  /*1060*/  UIADD3 UR4, UPT, UPT, -UR6, URZ, URZ ;  /* 0x000000ff06047290 */ /* 0x000fc8000fffe1ff */
[----:B------:R-:W-:Y:S01]  /*1070*/  IMAD.U32 R55, RZ, RZ, UR5 ;  /* 0x00000005ff377e24 */ /* 0x000fe2000f8e00ff */
[----:B------:R-:W-:Y:S01]  /*1080*/  UIMAD UR63, UR63, UR4, UR8 ;  /* 0x000000043f3f72a4 */ /* 0x000fe2000f8e0208 */
[----:B-1----:R-:W-:Y:S11]  /*1090*/  BRA.U UP4, `(.L_x_17) ;  /* 0x0000000104287547 */ /* 0x002ff6000b800000 */
[----:B------:R-:W-:Y:S01]  /*10a0*/  R2UR UR4, R55 ;  /* 0x00000000370472ca */ /* 0x000fe200000e0000 */
[----:B------:R-:W-:Y:S02]  /*10b0*/  UISETP.NE.AND UP0, UPT, UR63, URZ, UPT ;  /* 0x000000ff3f00728c */ /* 0x000fe4000bf05270 */
[----:B------:R-:W-:-:S10]  /*10c0*/  UISETP.NE.AND UP1, UPT, UR63, 0x1, UPT ;  /* 0x000000013f00788c */ /* 0x000fd4000bf25270 */
[----:B------:R-:W-:-:S04]  /*10d0*/  UISETP.EQ.OR UP0, UPT, UR4, URZ, !UP0 ;  /* 0x000000ff0400728c */ /* 0x000fc8000c702670 */
[----:B------:R-:W-:Y:S02]  /*10e0*/  USEL UR5, URZ, 0x1, !UP0 ;  /* 0x00000001ff057887 */ /* 0x000fe4000c000000 */
[----:B------:R-:W-:Y:S02]  /*10f0*/  UISETP.NE.AND UP0, UPT, UR4, URZ, UPT ;  /* 0x000000ff0400728c */ /* 0x000fe4000bf05270 */
[----:B------:R-:W-:-:S04]  /*1100*/  USEL UR4, URZ, 0x2, UP1 ;  /* 0x00000002ff047887 */ /* 0x000fc80008800000 */
[----:B------:R-:W-:-:S04]  /*1110*/  USEL UR4, UR4, 0x2, UP0 ;  /* 0x0000000204047887 */ /* 0x000fc80008000000 */
[----:B------:R-:W-:-:S06]  /*1120*/  UIADD3 UR4, UPT, UPT, UR5, UR4, URZ ;  /* 0x0000000405047290 */ /* 0x000fcc000fffe0ff */
[----:B------:R-:W-:Y:S02]  /*1130*/  MOV R2, UR4 ;  /* 0x0000000400027c02 */ /* 0x000fe40008000f00 */
.L_x_17:
[----:B------:R-:W-:Y:S05]  /*1140*/  BRA.U !UP2, `(.L_x_18) ;  /* 0x000000010ad47547 */ /* 0x000fea000b800000 */
[----:B------:R-:W1:Y:S01]  /*1150*/  LDCU.128 UR12, c[0x0][0xb10] ;  /* 0x00016200ff0c77ac */ /* 0x000e620008000c00 */
[----:B------:R-:W2:Y:S01]  /*1160*/  LDCU UR6, c[0x0][0x370] ;  /* 0x00006e00ff0677ac */ /* 0x000ea20008000800 */
[----:B------:R-:W3:Y:S01]  /*1170*/  LDCU UR5, c[0x0][0x374] ;  /* 0x00006e80ff0577ac */ /* 0x000ee20008000800 */
[----:B------:R-:W4:Y:S01]  /*1180*/  LDCU UR27, c[0x0][0xb0c] ;  /* 0x00016180ff1b77ac */ /* 0x000f220008000800 */
[----:B------:R-:W4:Y:S01]  /*1190*/  LDCU UR4, c[0x0][0xb20] ;  /* 0x00016400ff0477ac */ /* 0x000f220008000800 */
[----:B------:R-:W4:Y:S01]  /*11a0*/  LDCU.64 UR8, c[0x0][0xb28] ;  /* 0x00016500ff0877ac */ /* 0x000f220008000a00 */
[----:B-1----:R-:W-:Y:S02]  /*11b0*/  UISETP.NE.AND UP0, UPT, UR14, 0x1, UPT ;  /* 0x000000010e00788c */ /* 0x002fe4000bf05270 */
[----:B---3--:R-:W-:Y:S02]  /*11c0*/  UIMAD.WIDE.U32 UR10, UR5, UR15, URZ ;  /* 0x0000000f050a72a5 */ /* 0x008fe4000f8e00ff */
[----:B--2---:R-:W-:-:S02]  /*11d0*/  UIMAD.WIDE.U32 UR22, UR6, UR12, URZ ;  /* 0x0000000c061672a5 */ /* 0x004fc4000f8e00ff */
[----:B----4-:R-:W-:Y:S02]  /*11e0*/  UISETP.NE.AND UP1, UPT, UR27, 0x1, UPT ;  /* 0x000000011b00788c */ /* 0x010fe4000bf25270 */
[----:B------:R-:W-:Y:S01]  /*11f0*/  UISETP.NE.AND UP2, UPT, UR21, 0x1, UPT ;  /* 0x000000011500788c */ /* 0x000fe2000bf45270 */
[----:B------:R-:W-:Y:S02]  /*1200*/  UMOV UR10, UR11 ;  /* 0x0000000b000a7c82 */ /* 0x000fe40008000000 */
[----:B------:R-:W-:Y:S01]  /*1210*/  UMOV UR22, UR23 ;  /* 0x0000001700167c82 */ /* 0x000fe20008000000 */
[----:B------:R-:W-:Y:S02]  /*1220*/  @UP0 USHF.R.U32.HI UR5, URZ, UR4, UR10 ;  /* 0x00000004ff050299 */ /* 0x000fe4000801160a */
[----:B------:R-:W-:Y:S02]  /*1230*/  UIMAD.WIDE.U32 UR24, UR20, UR15, URZ ;  /* 0x0000000f141872a5 */ /* 0x000fe4000f8e00ff */
[----:B------:R-:W-:-:S02]  /*1240*/  UIMAD.WIDE.U32 UR10, UR5, UR8, URZ ;  /* 0x00000008050a72a5 */ /* 0x000fc4000f8e00ff */
[----:B------:R-:W-:Y:S02]  /*1250*/  @UP1 USHF.R.U32.HI UR6, URZ, UR13, UR22 ;  /* 0x0000000dff061299 */ /* 0x000fe40008011616 */
[----:B------:R-:W-:Y:S02]  /*1260*/  UIMAD.WIDE.U32 UR18, UR16, UR12, URZ ;  /* 0x0000000c101272a5 */ /* 0x000fe4000f8e00ff */
[----:B------:R-:W-:Y:S01]  /*1270*/  UIMAD.WIDE.U32 UR22, UR6, UR8, URZ ;  /* 0x00000008061672a5 */ /* 0x000fe2000f8e00ff */
[----:B------:R-:W-:Y:S01]  /*1280*/  UMOV UR24, UR25 ;  /* 0x0000001900187c82 */ /* 0x000fe20008000000 */
[----:B------:R-:W-:Y:S01]  /*1290*/  UMOV UR10, UR11 ;  /* 0x0000000b000a7c82 */ /* 0x000fe20008000000 */
[----:B------:R-:W-:Y:S02]  /*12a0*/  USHF.R.U32.HI UR24, URZ, UR4, UR24 ;  /* 0x00000004ff187299 */ /* 0x000fe40008011618 */
[----:B------:R-:W-:Y:S02]  /*12b0*/  @UP2 USHF.R.U32.HI UR5, URZ, UR9, UR10 ;  /* 0x00000009ff052299 */ /* 0x000fe4000801160a */
[----:B------:R-:W-:Y:S01]  /*12c0*/  UMOV UR7, UR23 ;  /* 0x0000001700077c82 */ /* 0x000fe20008000000 */
[----:B------:R-:W-:Y:S01]  /*12d0*/  UMOV UR18, UR19 ;  /* 0x0000001300127c82 */ /* 0x000fe20008000000 */
[----:B------:R-:W-:-:S02]  /*12e0*/  @UP2 USHF.R.U32.HI UR6, URZ, UR9, UR7 ;  /* 0x00000009ff062299 */ /* 0x000fc40008011607 */
[----:B------:R-:W-:Y:S02]  /*12f0*/  USHF.R.U32.HI UR13, URZ, UR13, UR18 ;  /* 0x0000000dff0d7299 */ /* 0x000fe40008011612 */
[----:B------:R-:W-:Y:S02]  /*1300*/  USEL UR4, UR20, UR24, !UP0 ;  /* 0x0000001814047287 */ /* 0x000fe4000c000000 */
[----:B------:R-:W-:Y:S02]  /*1310*/  UIMAD UR7, UR5, UR21, URZ ;  /* 0x00000015050772a4 */ /* 0x000fe4000f8e02ff */
[----:B------:R-:W-:Y:S02]  /*1320*/  USEL UR5, UR16, UR13, !UP1 ;  /* 0x0000000d10057287 */ /* 0x000fe4000c800000 */
[----:B------:R-:W-:Y:S02]  /*1330*/  UIMAD UR12, UR6, UR21, URZ ;  /* 0x00000015060c72a4 */ /* 0x000fe4000f8e02ff */
[----:B------:R-:W-:-:S02]  /*1340*/  UISETP.GE.AND UP0, UPT, UR4, UR7, UPT ;  /* 0x000000070400728c */ /* 0x000fc4000bf06270 */
[----:B------:R-:W-:Y:S02]  /*1350*/  UIMAD.WIDE.U32 UR10, UR4, UR8, URZ ;  /* 0x00000008040a72a5 */ /* 0x000fe4000f8e00ff */
[----:B------:R-:W-:Y:S02]  /*1360*/  UISETP.GE.OR UP0, UPT, UR5, UR12, UP0 ;  /* 0x0000000c0500728c */ /* 0x000fe40008706670 */
[----:B------:R-:W-:Y:S02]  /*1370*/  UIMAD.WIDE.U32 UR12, UR5, UR8, URZ ;  /* 0x00000008050c72a5 */ /* 0x000fe4000f8e00ff */
[----:B------:R-:W-:Y:S01]  /*1380*/  UIADD3 UR10, UPT, UPT, -UR4, URZ, URZ ;  /* 0x000000ff040a7290 */ /* 0x000fe2000fffe1ff */
[----:B------:R-:W-:Y:S01]  /*1390*/  UMOV UR8, UR11 ;  /* 0x0000000b00087c82 */ /* 0x000fe20008000000 */
[----:B------:R-:W-:Y:S02]  /*13a0*/  UIADD3 UR11, UPT, UPT, -UR5, URZ, URZ ;  /* 0x000000ff050b7290 */ /* 0x000fe4000fffe1ff */
[----:B------:R-:W-:-:S03]  /*13b0*/  USHF.R.U32.HI UR8, URZ, UR9, UR8 ;  /* 0x00000009ff087299 */ /* 0x000fc60008011608 */
[----:B------:R-:W-:Y:S01]  /*13c0*/  @!UP0 UMOV UR7, UR13 ;  /* 0x0000000d00078c82 */ /* 0x000fe20008000000 */
[----:B------:R-:W-:Y:S02]  /*13d0*/  UIMAD UR20, UR14, UR10, UR20 ;  /* 0x0000000a0e1472a4 */ /* 0x000fe4000f8e0214 */
[----:B------:R-:W-:Y:S02]  /*13e0*/  USEL UR8, UR4, UR8, !UP2 ;  /* 0x0000000804087287 */ /* 0x000fe4000d000000 */
[----:B------:R-:W-:Y:S02]  /*13f0*/  @!UP0 USHF.R.U32.HI UR7, URZ, UR9, UR7 ;  /* 0x00000009ff078299 */ /* 0x000fe40008011607 */
[----:B------:R-:W-:Y:S02]  /*1400*/  UIADD3 UR9, UPT, UPT, -UR8, URZ, URZ ;  /* 0x000000ff08097290 */ /* 0x000fe4000fffe1ff */
[----:B------:R-:W-:Y:S02]  /*1410*/  @!UP0 USEL UR7, UR5, UR7, !UP2 ;  /* 0x0000000705078287 */ /* 0x000fe4000d000000 */
[----:B------:R-:W-:-:S02]  /*1420*/  UIMAD UR9, UR21, UR9, UR4 ;  /* 0x00000009150972a4 */ /* 0x000fc4000f8e0204 */
[----:B------:R-:W-:Y:S02]  /*1430*/  @!UP0 UIADD3 UR8, UPT, UPT, UR8, -UR7, URZ ;  /* 0x8000000708088290 */ /* 0x000fe4000fffe0ff */
[----:B------:R-:W-:Y:S02]  /*1440*/  @!UP0 UIMAD UR6, UR9, UR6, UR7 ;  /* 0x00000006090682a4 */ /* 0x000fe4000f8e0207 */
[----:B------:R-:W-:Y:S02]  /*1450*/  @!UP0 UIMAD UR4, UR8, UR21, UR5 ;  /* 0x00000015080482a4 */ /* 0x000fe4000f8e0205 */
[----:B------:R-:W-:Y:S02]  /*1460*/  UIMAD UR16, UR27, UR11, UR16 ;  /* 0x0000000b1b1072a4 */ /* 0x000fe4000f8e0210 */
[----:B------:R-:W-:Y:S01]  /*1470*/  UIMAD UR20, UR4, UR14, UR20 ;  /* 0x0000000e041472a4 */ /* 0x000fe2000f8e0214 */
[----:B------:R-:W-:Y:S02]  /*1480*/  @!UP0 UMOV UR5, UR6 ;  /* 0x0000000600058c82 */ /* 0x000fe40008000000 */
[----:B------:R-:W-:-:S12]  /*1490*/  UIMAD UR16, UR5, UR27, UR16 ;  /* 0x0000001b051072a4 */ /* 0x000fd8000f8e0210 */
.L_x_18:
[----:B------:R-:W-:Y:S02]  /*14a0*/  UISETP.NE.AND UP1, UPT, UR28, 0x1, UPT ;  /* 0x000000011c00788c */ /* 0x000fe4000bf25270 */
[----:B------:R-:W-:Y:S02]  /*14b0*/  UISETP.NE.AND UP0, UPT, UR17, 0x2, UPT ;  /* 0x000000021100788c */ /* 0x000fe4000bf05270 */
[----:B------:R-:W-:-:S05]  /*14c0*/  ULOP3.LUT UR23, UR26, 0x400, URZ, 0xc0, !UPT ;  /* 0x000004001a177892 */ /* 0x000fca000f8ec0ff */
[----:B------:R-:W-:Y:S07]  /*14d0*/  BRA.U UP1, `(.L_x_19) ;  /* 0x0000000101447547 */ /* 0x000fee000b800000 */
[----:B------:R-:W1:Y:S01]  /*14e0*/  LDCU.128 UR8, c[0x0][0xb10] ;  /* 0x00016200ff0877ac */ /* 0x000e620008000c00 */
[----:B------:R-:W2:Y:S01]  /*14f0*/  LDCU UR12, c[0x0][0xb0c] ;  /* 0x00016180ff0c77ac */ /* 0x000ea20008000800 */
[----:B------:R-:W3:Y:S01]  /*1500*/  LDCU UR13, c[0x0][0xb20] ;  /* 0x00016400ff0d77ac */ /* 0x000ee20008000800 */
[----:B-1----:R-:W-:Y:S02]  /*1510*/  UIMAD.WIDE.U32 UR6, UR16, UR8, URZ ;  /* 0x00000008100672a5 */ /* 0x002fe4000f8e00ff */
[----:B------:R-:W-:Y:S02]  /*1520*/  UIMAD.WIDE.U32 UR4, UR20, UR11, URZ ;  /* 0x0000000b140472a5 */ /* 0x000fe4000f8e00ff */
[----:B--2---:R-:W-:Y:S02]  /*1530*/  UISETP.NE.AND UP2, UPT, UR12, 0x1, UPT ;  /* 0x000000010c00788c */ /* 0x004fe4000bf45270 */
[----:B------:R-:W-:Y:S01]  /*1540*/  UISETP.NE.AND UP1, UPT, UR10, 0x1, UPT ;  /* 0x000000010a00788c */ /* 0x000fe2000bf25270 */
[----:B------:R-:W-:-:S02]  /*1550*/  UMOV UR6, UR7 ;  /* 0x0000000700067c82 */ /* 0x000fc40008000000 */
[----:B------:R-:W-:Y:S01]  /*1560*/  UMOV UR4, UR5 ;  /* 0x0000000500047c82 */ /* 0x000fe20008000000 */
[----:B------:R-:W-:Y:S02]  /*1570*/  USHF.R.U32.HI UR6, URZ, UR9, UR6 ;  /* 0x00000009ff067299 */ /* 0x000fe40008011606 */
[----:B---3--:R-:W-:Y:S02]  /*1580*/  USHF.R.U32.HI UR4, URZ, UR13, UR4 ;  /* 0x0000000dff047299 */ /* 0x008fe40008011604 */
[----:B------:R-:W-:Y:S02]  /*1590*/  USEL UR5, UR16, UR6, !UP2 ;  /* 0x0000000610057287 */ /* 0x000fe4000d000000 */
[----:B------:R-:W-:-:S04]  /*15a0*/  USEL UR4, UR20, UR4, !UP1 ;  /* 0x0000000414047287 */ /* 0x000fc8000c800000 */
[----:B------:R-:W-:Y:S02]  /*15b0*/  UIADD3 UR6, UPT, UPT, UR5, -UR4, URZ ;  /* 0x8000000405067290 */ /* 0x000fe4000fffe0ff */
[----:B------:R-:W-:Y:S02]  /*15c0*/  UIADD3 UR4, UPT, UPT, -UR5, UR4, URZ ;  /* 0x0000000405047290 */ /* 0x000fe4000fffe1ff */
[----:B------:R-:W-:Y:S02]  /*15d0*/  UIMAD UR20, UR6, UR10, UR20 ;  /* 0x0000000a061472a4 */ /* 0x000fe4000f8e0214 */
[----:B------:R-:W-:-:S12]  /*15e0*/  UIMAD UR16, UR4, UR12, UR16 ;  /* 0x0000000c041072a4 */ /* 0x000fd8000f8e0210 */
.L_x_19:
[----:B------:R-:W-:Y:S05]  /*15f0*/  BRA.U !UP5, `(.L_x_20) ;  /* 0x000000010d0c7547 */ /* 0x000fea000b800000 */
[----:B------:R-:W-:Y:S01]  /*1600*/  UCGABAR_WAIT ;  /* 0x0000000000007dc7 */ /* 0x000fe20008000000 */
[----:B------:R-:W-:Y:S01]  /*1610*/  CCTL.IVALL ;  /* 0x00000000ff00798f */ /* 0x000fe20002000000 */
[----:B------:R-:W-:Y:S05]  /*1620*/  BRA `(.L_x_21) ;  /* 0x0000000000047947 */ /* 0x000fea0003800000 */
.L_x_20:
[----:B------:R-:W-:Y:S06]  /*1630*/  BAR.SYNC.DEFER_BLOCKING 0x0 ;  /* 0x0000000000007b1d */ /* 0x000fec0000010000 */
.L_x_21:
[----:B------:R-:W-:Y:S05]  /*1640*/  BRA.U UP0, `(.L_x_22) ;  /* 0x0000001500207547 */ /* 0x000fea000b800000 */
[----:B------:R-:W1:Y:S01]  /*1650*/  LDCU UR6, c[0x0][0x38c] ;  /* 0x00007180ff0677ac */ /* 0x000e620008000800 */
[----:B------:R-:W-:Y:S01]  /*1660*/  PLOP3.LUT P1, PT, PT, PT, UP3, 0x80, 0x8 ;  /* 0x000000000008781c */ /* 0x000fe20003f2f038 */
[----:B------:R-:W-:Y:S01]  /*1670*/  IMAD.MOV.U32 R12, RZ, RZ, 0x1 ;  /* 0x00000001ff0c7424 */ /* 0x000fe200078e00ff */
[----:B------:R-:W-:Y:S01]  /*1680*/  ISETP.EQ.OR P2, PT, R0, RZ, P3 ;  /* 0x000000ff0000720c */ /* 0x000fe20001f42670 */
[----:B------:R-:W-:Y:S01]  /*1690*/  UISETP.NE.AND UP1, UPT, UR17, URZ, UPT ;  /* 0x000000ff1100728c */ /* 0x000fe2000bf25270 */
[----:B------:R-:W-:Y:S02]  /*16a0*/  PLOP3.LUT P1, PT, P1, PT, PT, 0x8, 0x80 ;  /* 0x000000000080781c */ /* 0x000fe40000f2e170 */
[----:B------:R-:W-:Y:S01]  /*16b0*/  CS2R R10, SRZ ;  /* 0x00000000000a7805 */ /* 0x000fe2000001ff00 */
[----:B------:R-:W-:Y:S01]  /*16c0*/  IMAD.MOV.U32 R9, RZ, RZ, RZ ;  /* 0x000000ffff097224 */ /* 0x000fe200078e00ff */
[----:B------:R-:W2:Y:S01]  /*16d0*/  LDCU UR43, c[0x0][0x370] ;  /* 0x00006e00ff2b77ac */ /* 0x000ea20008000800 */
[----:B------:R-:W-:Y:S01]  /*16e0*/  IMAD.MOV.U32 R8, RZ, RZ, 0x1 ;  /* 0x00000001ff087424 */ /* 0x000fe200078e00ff */
[----:B------:R-:W3:Y:S01]  /*16f0*/  LDCU.64 UR38, c[0x0][0x348] ;  /* 0x00006900ff2677ac */ /* 0x000ee20008000a00 */
[----:B------:R-:W-:-:S02]  /*1700*/  USHF.R.U32.HI UR48, URZ, 0x5, UR23 ;  /* 0x00000005ff307899 */ /* 0x000fc40008011617 */
[----:B-1----:R-:W-:Y:S02]  /*1710*/  UIADD3 UR5, UPT, UPT, UR6, 0x3f, URZ ;  /* 0x0000003f06057890 */ /* 0x002fe4000fffe0ff */
[----:B------:R-:W-:Y:S02]  /*1720*/  UIADD3 UR49, UPT, UPT, UR6, 0x7e, URZ ;  /* 0x0000007e06317890 */ /* 0x000fe4000fffe0ff */
[----:B------:R-:W-:Y:S01]  /*1730*/  USHF.R.S32.HI UR4, URZ, 0x1f, UR5 ;  /* 0x0000001fff047899 */ /* 0x000fe20008011405 */
[----:B------:R-:W1:Y:S03]  /*1740*/  LDCU UR41, c[0x0][0x374] ;  /* 0x00006e80ff2977ac */ /* 0x000e660008000800 */
[----:B------:R-:W-:Y:S02]  /*1750*/  ULEA.HI UR4, UR4, UR5, URZ, 0x6 ;  /* 0x0000000504047291 */ /* 0x000fe4000f8f30ff */
[----:B------:R-:W-:-:S02]  /*1760*/  USEL UR29, UR40, 0x2, UP1 ;  /* 0x00000002281d7887 */ /* 0x000fc40008800000 */
[----:B------:R-:W-:Y:S02]  /*1770*/  USHF.R.S32.HI UR45, URZ, 0x6, UR4 ;  /* 0x00000006ff2d7899 */ /* 0x000fe40008011404 */
[----:B------:R-:W-:Y:S02]  /*1780*/  UIADD3 UR4, UPT, UPT, UR6, -0x1, URZ ;  /* 0xffffffff06047890 */ /* 0x000fe4000fffe0ff */
[----:B------:R-:W-:Y:S02]  /*1790*/  UISETP.LT.U32.AND UP0, UPT, UR45, 0x4, UPT ;  /* 0x000000042d00788c */ /* 0x000fe4000bf01070 */
[----:B------:R-:W-:Y:S02]  /*17a0*/  UISETP.GE.U32.AND UP2, UPT, UR4, -0x7f, UPT ;  /* 0xffffff810400788c */ /* 0x000fe4000bf46070 */
[----:B------:R-:W-:Y:S01]  /*17b0*/  USEL UR44, UR45, 0x4, UP0 ;  /* 0x000000042d2c7887 */ /* 0x000fe20008000000 */
[----:B------:R-:W-:-:S03]  /*17c0*/  UMOV UR21, URZ ;  /* 0x000000ff00157c82 */ /* 0x000fc60008000000 */
[----:B------:R-:W-:Y:S02]  /*17d0*/  UIADD3 UR22, UPT, UPT, UR44, -0x1, URZ ;  /* 0xffffffff2c167890 */ /* 0x000fe4000fffe0ff */
[----:B------:R-:W-:-:S03]  /*17e0*/  UIADD3 UR46, UPT, UPT, UR45, -UR44, URZ ;  /* 0x8000002c2d2e7290 */ /* 0x000fc6000fffe0ff */
[----:B------:R-:W-:-:S04]  /*17f0*/  @UP2 UIADD3 UR22, UPT, UPT, UR44, URZ, URZ ;  /* 0x000000ff2c162290 */ /* 0x000fc8000fffe0ff */
[----:B-123--:R-:W-:-:S12]  /*1800*/  UIADD3 UR22, UPT, UPT, UR22, 0x1, URZ ;  /* 0x0000000116167890 */ /* 0x00efd8000fffe0ff */
.L_x_42:
[----:B------:R-:W-:Y:S01]  /*1810*/  UISETP.NE.AND UP0, UPT, UR47, URZ, UPT ;  /* 0x000000ff2f00728c */ /* 0x000fe2000bf05270 */
[----:B------:R-:W1:Y:S08]  /*1820*/  S2UR UR47, SR_CgaCtaId ;  /* 0x00000000002f79c3 */ /* 0x000e700000008800 */
[----:B------:R-:W-:Y:S05]  /*1830*/  BRA.U UP0, `(.L_x_23) ;  /* 0x0000000100347547 */ /* 0x000fea000b800000 */
[----:B------:R-:W2:Y:S01]  /*1840*/  S2R R0, SR_CgaCtaId ;  /* 0x0000000000007919 */ /* 0x000ea20000008800 */
[----:B------:R-:W-:-:S04]  /*1850*/  MOV R2, 0x400 ;  /* 0x0000040000027802 */ /* 0x000fc80000000f00 */
[----:B--2---:R-:W-:Y:S02]  /*1860*/  LEA R0, R0, R2, 0x18 ;  /* 0x0000000200007211 */ /* 0x004fe400078ec0ff */
[----:B------:R-:W-:-:S03]  /*1870*/  SHF.L.U32 R2, R8, 0x1f, RZ ;  /* 0x0000001f08027819 */ /* 0x000fc600000006ff */
[----:B------:R-:W-:-:S04]  /*1880*/  IMAD R0, R9, 0x8, R0 ;  /* 0x0000000809007824 */ /* 0x000fc800078e0200 */
[----:B------:R-:W2:Y:S02]  /*1890*/  SYNCS.PHASECHK.TRANS64.TRYWAIT P0, [R0+URZ+0x100], R2 ;  /* 0x00010002000075a7 */ /* 0x000ea400080011ff */
[----:B--2---:R-:W-:Y:S05]  /*18a0*/  @!P0 BRA `(.L_x_24) ;  /* 0x0000007400148947 */ /* 0x004fea0003800000 */
.L_x_138:
[----:B------:R-:W-:Y:S01]  /*18b0*/  VIADD R9, R9, 0x1 ;  /* 0x0000000109097836 */ /* 0x000fe20000000000 */
[----:B------:R2:W-:Y:S04]  /*18c0*/  SYNCS.ARRIVE.TRANS64.A1T0 RZ, [R0+URZ+0xf0], RZ ;  /* 0x0000f0ff00ff79a7 */ /* 0x0005e800081000ff */
[----:B------:R-:W-:-:S04]  /*18d0*/  ISETP.NE.AND P0, PT, R9, 0x2, PT ;  /* 0x000000020900780c */ /* 0x000fc80003f05270 */
[----:B------:R-:W-:Y:S02]  /*18e0*/  SEL R9, R9, RZ, P0 ;  /* 0x000000ff09097207 */ /* 0x000fe40000000000 */
[----:B--2---:R-:W-:-:S04]  /*18f0*/  SEL R0, RZ, 0x1, P0 ;  /* 0x00000001ff007807 */ /* 0x004fc80000000000 */
[----:B------:R-:W-:-:S07]  /*1900*/  LOP3.LUT R8, R8, R0, RZ, 0x3c, !PT ;  /* 0x0000000008087212 */ /* 0x000fce00078e3cff */
.L_x_23:
[----:B------:R-:W-:Y:S01]  /*1910*/  UMOV UR13, 0x400 ;  /* 0x00000400000d7882 */ /* 0x000fe20000000000 */
[----:B------:R-:W-:Y:S01]  /*1920*/  SHF.L.U32 R0, R12, 0x1f, RZ ;  /* 0x0000001f0c007819 */ /* 0x000fe200000006ff */
[----:B-1----:R-:W-:Y:S02]  /*1930*/  ULEA UR13, UR47, UR13, 0x18 ;  /* 0x0000000d2f0d7291 */ /* 0x002fe4000f8ec0ff */
[----:B------:R-:W-:Y:S02]  /*1940*/  UISETP.GE.U32.AND UP0, UPT, UR49, 0x7f, UPT ;  /* 0x0000007f3100788c */ /* 0x000fe4000bf06070 */
[----:B------:R-:W-:Y:S02]  /*1950*/  ULEA UR4, UR21, UR13, 0x3 ;  /* 0x0000000d15047291 */ /* 0x000fe4000f8e18ff */
[----:B------:R-:W-:Y:S02]  /*1960*/  USHF.L.U32 UR19, UR20, 0x7, URZ ;  /* 0x0000000714137899 */ /* 0x000fe400080006ff */
[----:B------:R-:W-:Y:S01]  /*1970*/  ULEA UR35, UR16, UR48, 0x6 ;  /* 0x0000003010237291 */ /* 0x000fe2000f8e30ff */
[----:B------:R-:W-:-:S04]  /*1980*/  UMOV UR14, URZ ;  /* 0x000000ff000e7c82 */ /* 0x000fc80008000000 */
[----:B------:R1:W2:Y:S01]  /*1990*/  SYNCS.PHASECHK.TRANS64.TRYWAIT P0, [UR4+0x20], R0 ;  /* 0x00002000ff0075a7 */ /* 0x0002a20008001104 */
[----:B------:R-:W-:Y:S06]  /*19a0*/  BRA.U !UP0, `(.L_x_25) ;  /* 0x0000000108f07547 */ /* 0x000fec000b800000 */
[----:B------:R-:W-:Y:S01]  /*19b0*/  UMOV UR15, URZ ;  /* 0x000000ff000f7c82 */ /* 0x000fe20008000000 */
[----:B------:R-:W-:-:S05]  /*19c0*/  UMOV UR4, UR21 ;  /* 0x0000001500047c82 */ /* 0x000fca0008000000 */
.L_x_31:
[----:B------:R-:W-:Y:S01]  /*19d0*/  ULEA UR33, UR4, UR13, 0x3 ;  /* 0x0000000d04217291 */ /* 0x000fe2000f8e18ff */
[----:B--2---:R-:W-:Y:S01]  /*19e0*/  @!P3 MOV R2, 0xc000 ;  /* 0x0000c0000002b802 */ /* 0x004fe20000000f00 */
[----:B--2-4-:R-:W-:Y:S10]  /*19f0*/  @P0 BRA `(.L_x_26) ;  /* 0x00000000000c0947 */ /* 0x014ff40003800000 */
[----:B------:R-:W-:-:S04]  /*1a00*/  SHF.L.U32 R3, R12, 0x1f, RZ ;  /* 0x0000001f0c037819 */ /* 0x000fc800000006ff */
[----:B------:R-:W2:Y:S02]  /*1a10*/  SYNCS.PHASECHK.TRANS64.TRYWAIT P0, [UR33+0x20], R3 ;  /* 0x00002003ff0075a7 */ /* 0x000ea40008001121 */
[----:B--2---:R-:W-:Y:S05]  /*1a20*/  @!P0 BRA `(.L_x_27) ;  /* 0x0000007000c88947 */ /* 0x004fea0003800000 */
.L_x_26:
[----:B------:R2:W-:Y:S01]  /*1a30*/  @!P3 SYNCS.ARRIVE.TRANS64 RZ, [UR33], R2 ;  /* 0x00000002ffffb9a7 */ /* 0x0005e20008000021 */
[----:B------:R-:W-:-:S04]  /*1a40*/  ULOP3.LUT UR5, UR29, 0x2, URZ, 0xfc, !UPT ;  /* 0x000000021d057892 */ /* 0x000fc8000f8efcff */
[----:B------:R-:W-:-:S09]  /*1a50*/  UISETP.NE.AND UP0, UPT, UR5, 0x2, UPT ;  /* 0x000000020500788c */ /* 0x000fd2000bf05270 */
[----:B------:R-:W-:Y:S05]  /*1a60*/  BRA.U UP0, `(.L_x_28) ;  /* 0x0000000100047547 */ /* 0x000fea000b800000 */
[----:B------:R-:W-:Y:S05]  /*1a70*/  BPT.TRAP 0x1 ;  /* 0x000000040000795c */ /* 0x000fea0000300000 */
.L_x_28:
[----:B------:R-:W-:Y:S04]  /*1a80*/  BSSY.RECONVERGENT B0, `(.L_x_29) ;  /* 0x0000003000007945 */ /* 0x000fe80003800200 */
[----:B------:R-:W-:Y:S05]  /*1a90*/  @P2 BRA `(.L_x_30) ;  /* 0x0000000000042947 */ /* 0x000fea0003800000 */
[----:B------:R-:W-:Y:S05]  /*1aa0*/  BPT.TRAP 0x1 ;  /* 0x000000040000795c */ /* 0x000fea0000300000 */
.L_x_30:
[----:B------:R-:W-:Y:S05]  /*1ab0*/  BSYNC.RECONVERGENT B0 ;  /* 0x0000000000007941 */ /* 0x000fea0003800200 */
.L_x_29:
[----:B------:R-:W-:Y:S02]  /*1ac0*/  UIADD3 UR5, UPT, UPT, UR4, 0x1, URZ ;  /* 0x0000000104057890 */ /* 0x000fe4000fffe0ff */
[----:B------:R-:W-:Y:S02]  /*1ad0*/  ULEA UR24, UR4, UR23, 0xc ;  /* 0x0000001704187291 */ /* 0x000fe4000f8e60ff */
[----:B------:R-:W-:Y:S02]  /*1ae0*/  UISETP.NE.AND UP0, UPT, UR5, 0x4, UPT ;  /* 0x000000040500788c */ /* 0x000fe4000bf05270 */
[----:B------:R-:W-:Y:S02]  /*1af0*/  ULEA UR8, UR4, UR13, 0xf ;  /* 0x0000000d04087291 */ /* 0x000fe4000f8e78ff */
[----:B------:R-:W-:Y:S02]  /*1b00*/  USEL UR6, URZ, 0x1, UP0 ;  /* 0x00000001ff067887 */ /* 0x000fe40008000000 */
[----:B------:R-:W-:-:S02]  /*1b10*/  USEL UR21, UR5, URZ, UP0 ;  /* 0x000000ff05157287 */ /* 0x000fc40008000000 */
[----:B------:R-:W-:Y:S02]  /*1b20*/  UIADD3 UR4, UP0, UPT, UR38, 0x180, URZ ;  /* 0x0000018026047890 */ /* 0x000fe4000ff1e0ff */
[----:B------:R-:W-:Y:S01]  /*1b30*/  ULEA UR5, UR21, UR13, 0x3 ;  /* 0x0000000d15057291 */ /* 0x000fe2000f8e18ff */
[----:B------:R-:W-:Y:S01]  /*1b40*/  LOP3.LUT R12, R12, UR6, RZ, 0x3c, !PT ;  /* 0x000000060c0c7c12 */ /* 0x000fe2000f8e3cff */
[----:B------:R-:W-:Y:S02]  /*1b50*/  USHF.L.U32 UR34, UR15, 0x6, URZ ;  /* 0x000000060f227899 */ /* 0x000fe400080006ff */
[----:B------:R-:W-:Y:S01]  /*1b60*/  UIADD3 UR6, UP1, UPT, UR38, 0x80, URZ ;  /* 0x0000008026067890 */ /* 0x000fe2000ff3e0ff */
[----:B-1----:R-:W-:Y:S01]  /*1b70*/  SHF.L.U32 R0, R12, 0x1f, RZ ;  /* 0x0000001f0c007819 */ /* 0x002fe200000006ff */
[----:B------:R-:W-:Y:S02]  /*1b80*/  ULEA UR24, UR24, UR13, 0x2 ;  /* 0x0000000d18187291 */ /* 0x000fe4000f8e10ff */
[----:B------:R-:W-:Y:S01]  /*1b90*/  UIADD3 UR15, UPT, UPT, UR15, 0x1, URZ ;  /* 0x000000010f0f7890 */ /* 0x000fe2000fffe0ff */
[----:B------:R3:W4:Y:S01]  /*1ba0*/  SYNCS.PHASECHK.TRANS64.TRYWAIT P0, [UR5+0x20], R0 ;  /* 0x00002000ff0075a7 */ /* 0x0007220008001105 */
[----:B------:R-:W-:-:S02]  /*1bb0*/  UIADD3.X UR5, UPT, UPT, URZ, UR39, URZ, UP0, !UPT ;  /* 0x00000027ff057290 */ /* 0x000fc400087fe4ff */
[----:B------:R-:W-:Y:S02]  /*1bc0*/  UIADD3.X UR7, UPT, UPT, URZ, UR39, URZ, UP1, !UPT ;  /* 0x00000027ff077290 */ /* 0x000fe40008ffe4ff */
[----:B------:R-:W-:Y:S02]  /*1bd0*/  UIADD3 UR32, UPT, UPT, UR24, 0x8800, URZ ;  /* 0x0000880018207890 */ /* 0x000fe4000fffe0ff */
[----:B------:R-:W-:Y:S02]  /*1be0*/  UISETP.NE.AND UP0, UPT, UR15, UR22, UPT ;  /* 0x000000160f00728c */ /* 0x000fe4000bf05270 */
[----:B------:R-:W-:Y:S02]  /*1bf0*/  UIADD3 UR26, UPT, UPT, UR34, 0x20, URZ ;  /* 0x00000020221a7890 */ /* 0x000fe4000fffe0ff */
[----:B------:R-:W-:Y:S02]  /*1c00*/  UIADD3 UR24, UPT, UPT, UR24, 0xa800, URZ ;  /* 0x0000a80018187890 */ /* 0x000fe4000fffe0ff */
[----:B------:R-:W-:-:S02]  /*1c10*/  UIADD3 UR16, UPT, UPT, UR8, 0x18800, URZ ;  /* 0x0001880008107890 */ /* 0x000fc4000fffe0ff */
[----:B------:R-:W-:Y:S01]  /*1c20*/  UIADD3 UR8, UPT, UPT, UR8, 0x1c800, URZ ;  /* 0x0001c80008087890 */ /* 0x000fe2000fffe0ff */
[----:B------:R-:W-:Y:S01]  /*1c30*/  UMOV UR10, 0x30000 ;  /* 0x00030000000a7882 */ /* 0x000fe20000000000 */
[----:B------:R-:W-:Y:S01]  /*1c40*/  UMOV UR30, 0x0 ;  /* 0x00000000001e7882 */ /* 0x000fe20000000000 */
[----:B------:R-:W-:Y:S01]  /*1c50*/  UMOV UR31, 0x10000000 ;  /* 0x10000000001f7882 */ /* 0x000fe20000000000 */
[----:B------:R-:W-:Y:S01]  /*1c60*/  UMOV UR25, UR33 ;  /* 0x0000002100197c82 */ /* 0x000fe20008000000 */
[----:B------:R-:W-:Y:S01]  /*1c70*/  UMOV UR27, UR35 ;  /* 0x00000023001b7c82 */ /* 0x000fe20008000000 */
[----:B------:R-:W-:Y:S01]  /*1c80*/  UMOV UR28, UR36 ;  /* 0x00000024001c7c82 */ /* 0x000fe20008000000 */
[----:B------:R-:W-:Y:S01]  /*1c90*/  UTMALDG.3D.MULTICAST [UR32], [UR6], UR10, desc[UR30] ;  /* 0x00001e20060073b4 */ /* 0x000fe2000801180a */
[----:B------:R-:W-:Y:S01]  /*1ca0*/  UMOV UR17, UR33 ;  /* 0x0000002100117c82 */ /* 0x000fe20008000000 */
[----:B------:R-:W-:Y:S01]  /*1cb0*/  UMOV UR20, UR36 ;  /* 0x0000002400147c82 */ /* 0x000fe20008000000 */
[----:B------:R-:W-:Y:S01]  /*1cc0*/  UMOV UR18, UR34 ;  /* 0x0000002200127c82 */ /* 0x000fe20008000000 */
[----:B------:R-:W-:Y:S01]  /*1cd0*/  UMOV UR11, UR19 ;  /* 0x00000013000b7c82 */ /* 0x000fe20008000000 */
[----:B------:R-:W-:Y:S01]  /*1ce0*/  UMOV UR12, UR36 ;  /* 0x00000024000c7c82 */ /* 0x000fe20008000000 */
[----:B------:R-:W-:Y:S01]  /*1cf0*/  UMOV UR9, UR33 ;  /* 0x0000002100097c82 */ /* 0x000fe20008000000 */
[----:B------:R-:W-:Y:S01]  /*1d00*/  UMOV UR14, UR22 ;  /* 0x00000016000e7c82 */ /* 0x000fe20008000000 */
[----:B------:R1:W-:Y:S01]  /*1d10*/  UTMALDG.3D.MULTICAST [UR24], [UR6], UR10, desc[UR30] ;  /* 0x00001e18060073b4 */ /* 0x0003e2000801180a */
[----:B------:R-:W-:Y:S01]  /*1d20*/  UTMALDG.3D [UR16], [UR4], desc[UR30] ;  /* 0x00001e10040075b4 */ /* 0x000fe20008011000 */
[----:B-1----:R-:W-:-:S02]  /*1d30*/  UMOV UR10, UR26 ;  /* 0x0000001a000a7c82 */ /* 0x002fc40008000000 */
[----:B------:R1:W-:Y:S02]  /*1d40*/  UTMALDG.3D [UR8], [UR4], desc[UR30] ;  /* 0x00001e08040075b4 */ /* 0x0003e40008011000 */
[----:B-1----:R-:W-:Y:S01]  /*1d50*/  UMOV UR4, UR21 ;  /* 0x0000001500047c82 */ /* 0x002fe20008000000 */
[----:B---3--:R-:W-:Y:S05]  /*1d60*/  BRA.U UP0, `(.L_x_31) ;  /* 0xfffffffd00187547 */ /* 0x008fea000b83ffff */
.L_x_25:
[----:B------:R-:W-:Y:S01]  /*1d70*/  ULEA UR4, UR21, UR13, 0x3 ;  /* 0x0000000d15047291 */ /* 0x000fe2000f8e18ff */
[----:B-1----:R-:W-:Y:S01]  /*1d80*/  SHF.L.U32 R0, R12, 0x1f, RZ ;  /* 0x0000001f0c007819 */ /* 0x002fe200000006ff */
[----:B------:R-:W-:Y:S01]  /*1d90*/  @!P1 SYNCS.ARRIVE.TRANS64.A1T0 RZ, [UR13+0x88], RZ ;  /* 0x000088ffffff99a7 */ /* 0x000fe2000810000d */
[----:B------:R-:W-:-:S06]  /*1da0*/  UISETP.GT.AND UP0, UPT, UR45, UR44, UPT ;  /* 0x0000002c2d00728c */ /* 0x000fcc000bf04270 */
[----:B--2-4-:R1:W2:Y:S03]  /*1db0*/  SYNCS.PHASECHK.TRANS64.TRYWAIT P0, [UR4+0x20], R0 ;  /* 0x00002000ff0075a7 */ /* 0x0142a60008001104 */
[----:B------:R-:W-:Y:S05]  /*1dc0*/  BRA.U !UP0, `(.L_x_32) ;  /* 0x0000000108ec7547 */ /* 0x000fea000b800000 */
[----:B------:R-:W-:Y:S01]  /*1dd0*/  UIADD3 UR15, UPT, UPT, UR46, UR14, URZ ;  /* 0x0000000e2e0f7290 */ /* 0x000fe2000fffe0ff */
[----:B------:R-:W-:-:S11]  /*1de0*/  UMOV UR4, UR21 ;  /* 0x0000001500047c82 */ /* 0x000fd60008000000 */
.L_x_38:
[----:B------:R-:W-:Y:S01]  /*1df0*/  ULEA UR33, UR4, UR13, 0x3 ;  /* 0x0000000d04217291 */ /* 0x000fe2000f8e18ff */
[----:B--2---:R-:W-:Y:S01]  /*1e00*/  @!P3 MOV R2, 0xc000 ;  /* 0x0000c0000002b802 */ /* 0x004fe20000000f00 */
[----:B--2-4-:R-:W-:Y:S10]  /*1e10*/  @P0 BRA `(.L_x_33) ;  /* 0x00000000000c0947 */ /* 0x014ff40003800000 */
[----:B------:R-:W-:-:S04]  /*1e20*/  SHF.L.U32 R3, R12, 0x1f, RZ ;  /* 0x0000001f0c037819 */ /* 0x000fc800000006ff */
[----:B------:R-:W2:Y:S02]  /*1e30*/  SYNCS.PHASECHK.TRANS64.TRYWAIT P0, [UR33+0x20], R3 ;  /* 0x00002003ff0075a7 */ /* 0x000ea40008001121 */
[----:B--2---:R-:W-:Y:S05]  /*1e40*/  @!P0 BRA `(.L_x_34) ;  /* 0x0000006c00d88947 */ /* 0x004fea0003800000 */
.L_x_33:
[----:B------:R2:W-:Y:S01]  /*1e50*/  @!P3 SYNCS.ARRIVE.TRANS64 RZ, [UR33], R2 ;  /* 0x00000002ffffb9a7 */ /* 0x0005e20008000021 */
[----:B------:R-:W-:-:S04]  /*1e60*/  ULOP3.LUT UR5, UR29, 0x2, URZ, 0xfc, !UPT ;  /* 0x000000021d057892 */ /* 0x000fc8000f8efcff */
[----:B------:R-:W-:-:S09]  /*1e70*/  UISETP.NE.AND UP0, UPT, UR5, 0x2, UPT ;  /* 0x000000020500788c */ /* 0x000fd2000bf05270 */
[----:B------:R-:W-:Y:S05]  /*1e80*/  BRA.U UP0, `(.L_x_35) ;  /* 0x0000000100047547 */ /* 0x000fea000b800000 */
[----:B------:R-:W-:Y:S05]  /*1e90*/  BPT.TRAP 0x1 ;  /* 0x000000040000795c */ /* 0x000fea0000300000 */
.L_x_35:
[----:B------:R-:W-:Y:S04]  /*1ea0*/  BSSY.RECONVERGENT B0, `(.L_x_36) ;  /* 0x0000003000007945 */ /* 0x000fe80003800200 */
[----:B------:R-:W-:Y:S05]  /*1eb0*/  @P2 BRA `(.L_x_37) ;  /* 0x0000000000042947 */ /* 0x000fea0003800000 */
[----:B------:R-:W-:Y:S05]  /*1ec0*/  BPT.TRAP 0x1 ;  /* 0x000000040000795c */ /* 0x000fea0000300000 */
.L_x_37:
[----:B------:R-:W-:Y:S05]  /*1ed0*/  BSYNC.RECONVERGENT B0 ;  /* 0x0000000000007941 */ /* 0x000fea0003800200 */
.L_x_36:
        /* <DEDUP_REMOVED lines=42> */
.L_x_32:
[C---:B------:R-:W-:Y:S01]  /*2180*/  LEA R3, R11.reuse, UR13, 0x3 ;  /* 0x0000000d0b037c11 */ /* 0x040fe2000f8e18ff */
[----:B------:R-:W-:Y:S01]  /*2190*/  NOP ;  /* 0x0000000000007918 */ /* 0x000fe20000000000 */
[----:B-1----:R-:W-:Y:S02]  /*21a0*/  SHF.L.U32 R0, R10, 0x1f, RZ ;  /* 0x0000001f0a007819 */ /* 0x002fe400000006ff */
[----:B------:R-:W-:Y:S02]  /*21b0*/  LEA R4, R11, UR13, 0x4 ;  /* 0x0000000d0b047c11 */ /* 0x000fe4000f8e20ff */
[----:B--2-4-:R-:W1:Y:S02]  /*21c0*/  SYNCS.PHASECHK.TRANS64.TRYWAIT P0, [R3+URZ+0x90], R0 ;  /* 0x00009000030075a7 */ /* 0x014e6400080011ff */
[----:B-1----:R-:W-:Y:S05]  /*21d0*/  @!P0 BRA `(.L_x_39) ;  /* 0x0000006c000c8947 */ /* 0x002fea0003800000 */
.L_x_141:
[----:B------:R-:W2:Y:S01]  /*21e0*/  LDS.128 R4, [R4+0x120] ;  /* 0x0001200004047984 */ /* 0x000ea20000000c00 */
[----:B------:R-:W-:Y:S01]  /*21f0*/  UISETP.GE.AND UP0, UPT, UR42, 0x1, UPT ;  /* 0x000000012a00788c */ /* 0x000fe2000bf06270 */
[----:B------:R-:W-:Y:S01]  /*2200*/  @!PT LDS RZ, [RZ] ;  /* 0x00000000fffff984 */ /* 0x000fe20000000800 */
[----:B------:R-:W-:Y:S01]  /*2210*/  @!PT LDS RZ, [RZ] ;  /* 0x00000000fffff984 */ /* 0x000fe20000000800 */
[----:B------:R-:W-:Y:S01]  /*2220*/  @!PT LDS RZ, [RZ] ;  /* 0x00000000fffff984 */ /* 0x000fe20000000800 */
[----:B------:R-:W-:Y:S01]  /*2230*/  @!PT LDS RZ, [RZ] ;  /* 0x00000000fffff984 */ /* 0x000fe20000000800 */
[----:B------:R3:W-:Y:S06]  /*2240*/  MEMBAR.ALL.CTA ;  /* 0x0000000000007992 */ /* 0x0007ec0000008000 */
[----:B---3--:R-:W3:Y:S01]  /*2250*/  FENCE.VIEW.ASYNC.S ;  /* 0x00000000000073c6 */ /* 0x008ee20000000000 */
[----:B--2---:R-:W-:-:S13]  /*2260*/  LOP3.LUT P0, RZ, R6, 0x1, RZ, 0xc0, !PT ;  /* 0x0000000106ff7812 */ /* 0x004fda000780c0ff */
[----:B---3--:R-:W-:Y:S01]  /*2270*/  VOTEU.ANY UP1, P0 ;  /* 0x0000000000ff7886 */ /* 0x008fe20000020100 */
[----:B------:R-:W-:-:S13]  /*2280*/  PLOP3.LUT P0, PT, PT, PT, UP1, 0x80, 0x8 ;  /* 0x000000000008781c */ /* 0x000fda0003f0f018 */
[----:B-1----:R-:W-:Y:S02]  /*2290*/  @P0 LOP3.LUT R0, R5, 0xffff, RZ, 0xc0, !PT ;  /* 0x0000ffff05000812 */ /* 0x002fe400078ec0ff */
[----:B------:R-:W-:Y:S02]  /*22a0*/  @P0 MOV R2, R4 ;  /* 0x0000000400020202 */ /* 0x000fe40000000f00 */
[----:B------:R-:W-:Y:S01]  /*22b0*/  @P0 R2UR UR5, R0 ;  /* 0x00000000000502ca */ /* 0x000fe200000e0000 */
[----:B------:R-:W-:Y:S01]  /*22c0*/  VIADD R0, R3, 0xa0 ;  /* 0x000000a003007836 */ /* 0x000fe20000000000 */
[----:B------:R-:W-:Y:S02]  /*22d0*/  @P0 SHF.R.U32.HI R4, RZ, 0x10, R5 ;  /* 0x00000010ff040819 */ /* 0x000fe40000011605 */
[----:B------:R-:W-:Y:S02]  /*22e0*/  @P0 R2UR UR6, R2 ;  /* 0x00000000020602ca */ /* 0x000fe400000e0000 */
[----:B------:R-:W-:-:S02]  /*22f0*/  PRMT R0, RZ, 0x654, R0 ;  /* 0x00000654ff007816 */ /* 0x000fc40000000000 */
[----:B------:R-:W-:Y:S02]  /*2300*/  @P0 R2UR UR4, R4 ;  /* 0x00000000040402ca */ /* 0x000fe400000e0000 */
[----:B------:R1:W-:Y:S03]  /*2310*/  SYNCS.ARRIVE.TRANS64.RED.A1T0 RZ, [R0+URZ], RZ ;  /* 0x000000ff00ff79a7 */ /* 0x0003e600081004ff */
[----:B------:R-:W-:-:S04]  /*2320*/  @UP1 UMOV UR37, UR5 ;  /* 0x0000000500251c82 */ /* 0x000fc80008000000 */
[----:B------:R-:W-:-:S04]  /*2330*/  @UP1 UMOV UR40, UR6 ;  /* 0x0000000600281c82 */ /* 0x000fc80008000000 */
[----:B------:R-:W-:Y:S01]  /*2340*/  @UP1 UMOV UR36, UR4 ;  /* 0x0000000400241c82 */ /* 0x000fe20008000000 */
[----:B------:R-:W-:Y:S05]  /*2350*/  BRA.U !UP0, `(.L_x_40) ;  /* 0x0000000108d47547 */ /* 0x000fea000b800000 */
[----:B------:R-:W2:Y:S01]  /*2360*/  LDCU.128 UR16, c[0x0][0xb10] ;  /* 0x00016200ff1077ac */ /* 0x000ea20008000c00 */
[----:B------:R-:W3:Y:S01]  /*2370*/  LDCU UR12, c[0x0][0xb20] ;  /* 0x00016400ff0c77ac */ /* 0x000ee20008000800 */
[----:B------:R-:W4:Y:S01]  /*2380*/  LDCU UR20, c[0x0][0xb0c] ;  /* 0x00016180ff1477ac */ /* 0x000f220008000800 */
[----:B------:R-:W1:Y:S01]  /*2390*/  LDCU.64 UR8, c[0x0][0xb28] ;  /* 0x00016500ff0877ac */ /* 0x000e620008000a00 */
[----:B------:R-:W-:Y:S02]  /*23a0*/  UISETP.NE.AND UP3, UPT, UR42, 0x1, UPT ;  /* 0x000000012a00788c */ /* 0x000fe4000bf65270 */
[----:B--2---:R-:W-:Y:S02]  /*23b0*/  UIMAD.WIDE.U32 UR6, UR41, UR19, URZ ;  /* 0x00000013290672a5 */ /* 0x004fe4000f8e00ff */
[----:B------:R-:W-:Y:S02]  /*23c0*/  UIMAD.WIDE.U32 UR4, UR43, UR16, URZ ;  /* 0x000000102b0472a5 */ /* 0x000fe4000f8e00ff */
[----:B------:R-:W-:-:S02]  /*23d0*/  UISETP.NE.AND UP0, UPT, UR18, 0x1, UPT ;  /* 0x000000011200788c */ /* 0x000fc4000bf05270 */
[----:B------:R-:W-:Y:S01]  /*23e0*/  UIMAD.WIDE.U32 UR24, UR37, UR19, URZ ;  /* 0x00000013251872a5 */ /* 0x000fe2000f8e00ff */
[----:B------:R-:W-:Y:S02]  /*23f0*/  UMOV UR6, UR7 ;  /* 0x0000000700067c82 */ /* 0x000fe40008000000 */
[----:B------:R-:W-:Y:S01]  /*2400*/  UMOV UR4, UR5 ;  /* 0x0000000500047c82 */ /* 0x000fe20008000000 */
[----:B---3--:R-:W-:Y:S02]  /*2410*/  USHF.R.U32.HI UR6, URZ, UR12, UR6 ;  /* 0x0000000cff067299 */ /* 0x008fe40008011606 */
[----:B----4-:R-:W-:Y:S02]  /*2420*/  UISETP.NE.AND UP2, UPT, UR20, 0x1, UPT ;  /* 0x000000011400788c */ /* 0x010fe4000bf45270 */
[----:B------:R-:W-:Y:S02]  /*2430*/  USHF.R.U32.HI UR4, URZ, UR17, UR4 ;  /* 0x00000011ff047299 */ /* 0x000fe40008011604 */
[----:B------:R-:W-:-:S02]  /*2440*/  USEL UR5, UR41, UR6, !UP0 ;  /* 0x0000000629057287 */ /* 0x000fc4000c000000 */
[----:B------:R-:W-:Y:S02]  /*2450*/  USEL UR6, UR43, UR4, !UP2 ;  /* 0x000000042b067287 */ /* 0x000fe4000d000000 */
[----:B-1----:R-:W-:Y:S01]  /*2460*/  UIMAD.WIDE.U32 UR10, UR5, UR8, URZ ;  /* 0x00000008050a72a5 */ /* 0x002fe2000f8e00ff */
[----:B------:R-:W-:Y:S01]  /*2470*/  UMOV UR4, UR25 ;  /* 0x0000001900047c82 */ /* 0x000fe20008000000 */
[----:B------:R-:W-:Y:S02]  /*2480*/  UIMAD.WIDE.U32 UR14, UR40, UR16, URZ ;  /* 0x00000010280e72a5 */ /* 0x000fe4000f8e00ff */
[----:B------:R-:W-:-:S03]  /*2490*/  UIMAD.WIDE.U32 UR24, UR6, UR8, URZ ;  /* 0x00000008061872a5 */ /* 0x000fc6000f8e00ff */
[----:B------:R-:W-:Y:S01]  /*24a0*/  UMOV UR10, UR11 ;  /* 0x0000000b000a7c82 */ /* 0x000fe20008000000 */
[----:B------:R-:W-:Y:S02]  /*24b0*/  USHF.R.U32.HI UR4, URZ, UR12, UR4 ;  /* 0x0000000cff047299 */ /* 0x000fe40008011604 */
[----:B------:R-:W-:Y:S01]  /*24c0*/  @UP3 USHF.R.U32.HI UR5, URZ, UR9, UR10 ;  /* 0x00000009ff053299 */ /* 0x000fe2000801160a */
[----:B------:R-:W-:Y:S01]  /*24d0*/  UMOV UR14, UR15 ;  /* 0x0000000f000e7c82 */ /* 0x000fe20008000000 */
[----:B------:R-:W-:Y:S01]  /*24e0*/  UMOV UR24, UR25 ;  /* 0x0000001900187c82 */ /* 0x000fe20008000000 */
[----:B------:R-:W-:Y:S02]  /*24f0*/  USHF.R.U32.HI UR17, URZ, UR17, UR14 ;  /* 0x00000011ff117299 */ /* 0x000fe4000801160e */
[----:B------:R-:W-:Y:S02]  /*2500*/  USEL UR4, UR37, UR4, !UP0 ;  /* 0x0000000425047287 */ /* 0x000fe4000c000000 */
[----:B------:R-:W-:-:S02]  /*2510*/  @UP3 USHF.R.U32.HI UR6, URZ, UR9, UR24 ;  /* 0x00000009ff063299 */ /* 0x000fc40008011618 */
[----:B------:R-:W-:Y:S02]  /*2520*/  UIMAD UR7, UR42, UR5, URZ ;  /* 0x000000052a0772a4 */ /* 0x000fe4000f8e02ff */
[----:B------:R-:W-:Y:S02]  /*2530*/  USEL UR5, UR40, UR17, !UP2 ;  /* 0x0000001128057287 */ /* 0x000fe4000d000000 */
[----:B------:R-:W-:Y:S02]  /*2540*/  UIMAD UR10, UR42, UR6, URZ ;  /* 0x000000062a0a72a4 */ /* 0x000fe4000f8e02ff */
[----:B------:R-:W-:Y:S02]  /*2550*/  UISETP.GE.AND UP0, UPT, UR4, UR7, UPT ;  /* 0x000000070400728c */ /* 0x000fe4000bf06270 */
[----:B------:R-:W-:Y:S02]  /*2560*/  UIMAD.WIDE.U32 UR14, UR4, UR8, URZ ;  /* 0x00000008040e72a5 */ /* 0x000fe4000f8e00ff */
[----:B------:R-:W-:-:S02]  /*2570*/  UISETP.GE.OR UP0, UPT, UR5, UR10, UP0 ;  /* 0x0000000a0500728c */ /* 0x000fc40008706670 */
        /* <DEDUP_REMOVED lines=19> */
.L_x_40:
[----:B------:R-:W2:Y:S02]  /*26b0*/  LDCU UR4, c[0x0][0xb30] ;  /* 0x00016600ff0477ac */ /* 0x000ea40008000800 */
[----:B--2---:R-:W-:-:S09]  /*26c0*/  UISETP.NE.AND UP0, UPT, UR4, 0x1, UPT ;  /* 0x000000010400788c */ /* 0x004fd2000bf05270 */
[----:B------:R-:W-:Y:S05]  /*26d0*/  BRA.U UP0, `(.L_x_41) ;  /* 0x0000000100447547 */ /* 0x000fea000b800000 */
[----:B------:R-:W2:Y:S01]  /*26e0*/  LDCU.128 UR8, c[0x0][0xb10] ;  /* 0x00016200ff0877ac */ /* 0x000ea20008000c00 */
[----:B------:R-:W3:Y:S01]  /*26f0*/  LDCU UR12, c[0x0][0xb0c] ;  /* 0x00016180ff0c77ac */ /* 0x000ee20008000800 */
[----:B------:R-:W4:Y:S01]  /*2700*/  LDCU UR14, c[0x0][0xb20] ;  /* 0x00016400ff0e77ac */ /* 0x000f220008000800 */
[----:B--2---:R-:W-:Y:S02]  /*2710*/  UIMAD.WIDE.U32 UR6, UR40, UR8, URZ ;  /* 0x00000008280672a5 */ /* 0x004fe4000f8e00ff */
[----:B------:R-:W-:Y:S02]  /*2720*/  UIMAD.WIDE.U32 UR4, UR37, UR11, URZ ;  /* 0x0000000b250472a5 */ /* 0x000fe4000f8e00ff */
[----:B---3--:R-:W-:Y:S02]  /*2730*/  UISETP.NE.AND UP2, UPT, UR12, 0x1, UPT ;  /* 0x000000010c00788c */ /* 0x008fe4000bf45270 */
[----:B------:R-:W-:Y:S01]  /*2740*/  UISETP.NE.AND UP0, UPT, UR10, 0x1, UPT ;  /* 0x000000010a00788c */ /* 0x000fe2000bf05270 */
[----:B------:R-:W-:-:S02]  /*2750*/  UMOV UR6, UR7 ;  /* 0x0000000700067c82 */ /* 0x000fc40008000000 */
[----:B------:R-:W-:Y:S01]  /*2760*/  UMOV UR4, UR5 ;  /* 0x0000000500047c82 */ /* 0x000fe20008000000 */
[----:B------:R-:W-:Y:S02]  /*2770*/  USHF.R.U32.HI UR9, URZ, UR9, UR6 ;  /* 0x00000009ff097299 */ /* 0x000fe40008011606 */
[----:B----4-:R-:W-:Y:S02]  /*2780*/  USHF.R.U32.HI UR4, URZ, UR14, UR4 ;  /* 0x0000000eff047299 */ /* 0x010fe40008011604 */
[----:B------:R-:W-:Y:S02]  /*2790*/  USEL UR5, UR40, UR9, !UP2 ;  /* 0x0000000928057287 */ /* 0x000fe4000d000000 */
[----:B------:R-:W-:-:S04]  /*27a0*/  USEL UR4, UR37, UR4, !UP0 ;  /* 0x0000000425047287 */ /* 0x000fc8000c000000 */
[----:B------:R-:W-:Y:S02]  /*27b0*/  UIADD3 UR6, UPT, UPT, UR5, -UR4, URZ ;  /* 0x8000000405067290 */ /* 0x000fe4000fffe0ff */
[----:B------:R-:W-:Y:S02]  /*27c0*/  UIADD3 UR4, UPT, UPT, -UR5, UR4, URZ ;  /* 0x0000000405047290 */ /* 0x000fe4000fffe1ff */
[----:B------:R-:W-:Y:S02]  /*27d0*/  UIMAD UR37, UR6, UR10, UR37 ;  /* 0x0000000a062572a4 */ /* 0x000fe4000f8e0225 */
[----:B------:R-:W-:-:S12]  /*27e0*/  UIMAD UR40, UR4, UR12, UR40 ;  /* 0x0000000c042872a4 */ /* 0x000fd8000f8e0228 */
.L_x_41:
[----:B------:R-:W-:Y:S01]  /*27f0*/  VIADD R11, R11, 0x1 ;  /* 0x000000010b0b7836 */ /* 0x000fe20000000000 */
[----:B------:R-:W-:Y:S01]  /*2800*/  R2UR UR4, R55 ;  /* 0x00000000370472ca */ /* 0x000fe200000e0000 */
[----:B------:R-:W-:Y:S01]  /*2810*/  UIADD3 UR20, UPT, UPT, UR37, UR63, URZ ;  /* 0x0000003f25147290 */ /* 0x000fe2000fffe0ff */
[----:B------:R-:W-:Y:S02]  /*2820*/  PLOP3.LUT P1, PT, PT, PT, PT, 0x80, 0x8 ;  /* 0x000000000008781c */ /* 0x000fe40003f2f070 */
[----:B------:R-:W-:-:S04]  /*2830*/  ISETP.NE.AND P0, PT, R11, 0x2, PT ;  /* 0x000000020b00780c */ /* 0x000fc80003f05270 */
[----:B-1----:R-:W-:Y:S02]  /*2840*/  SEL R0, RZ, 0x1, P0 ;  /* 0x00000001ff007807 */ /* 0x002fe40000000000 */
[----:B------:R-:W-:Y:S02]  /*2850*/  SEL R11, R11, RZ, P0 ;  /* 0x000000ff0b0b7207 */ /* 0x000fe40000000000 */
[----:B------:R-:W-:Y:S01]  /*2860*/  LOP3.LUT R10, R10, R0, RZ, 0x3c, !PT ;  /* 0x000000000a0a7212 */ /* 0x000fe200078e3cff */
[----:B------:R-:W-:Y:S01]  /*2870*/  UIADD3 UR16, UPT, UPT, UR40, UR4, URZ ;  /* 0x0000000428107290 */ /* 0x000fe2000fffe0ff */
[----:B------:R-:W-:Y:S11]  /*2880*/  BRA.U UP1, `(.L_x_42) ;  /* 0xffffffed01e07547 */ /* 0x000ff6000b83ffff */
[----:B------:R-:W-:Y:S01]  /*2890*/  UIADD3 UR13, UPT, UPT, UR13, 0x20, URZ ;  /* 0x000000200d0d7890 */ /* 0x000fe2000fffe0ff */
[----:B------:R-:W-:-:S03]  /*28a0*/  SHF.L.U32 R2, R12, 0x1f, RZ ;  /* 0x0000001f0c027819 */ /* 0x000fc600000006ff */
[----:B------:R-:W-:-:S09]  /*28b0*/  ULEA UR4, UR21, UR13, 0x3 ;  /* 0x0000000d15047291 */ /* 0x000fd2000f8e18ff */
[----:B------:R-:W1:Y:S02]  /*28c0*/  SYNCS.PHASECHK.TRANS64.TRYWAIT P0, [UR4], R2 ;  /* 0x00000002ff0075a7 */ /* 0x000e640008001104 */
[----:B-1----:R-:W-:Y:S05]  /*28d0*/  @!P0 BRA `(.L_x_43) ;  /* 0x0000006400608947 */ /* 0x002fea0003800000 */
.L_x_143:
[----:B------:R-:W-:-:S04]  /*28e0*/  UIADD3 UR4, UPT, UPT, UR21, 0x1, URZ ;  /* 0x0000000115047890 */ /* 0x000fc8000fffe0ff */
[----:B------:R-:W-:-:S04]  /*28f0*/  UISETP.NE.AND UP0, UPT, UR4, 0x4, UPT ;  /* 0x000000040400788c */ /* 0x000fc8000bf05270 */
[----:B------:R-:W-:Y:S02]  /*2900*/  USEL UR6, URZ, 0x1, UP0 ;  /* 0x00000001ff067887 */ /* 0x000fe40008000000 */
[----:B------:R-:W-:-:S04]  /*2910*/  USEL UR4, UR4, URZ, UP0 ;  /* 0x000000ff04047287 */ /* 0x000fc80008000000 */
[----:B------:R-:W-:Y:S01]  /*2920*/  ULEA UR5, UR4, UR13, 0x3 ;  /* 0x0000000d04057291 */ /* 0x000fe2000f8e18ff */
[----:B-1----:R-:W-:-:S04]  /*2930*/  LOP3.LUT R2, R12, UR6, RZ, 0x3c, !PT ;  /* 0x000000060c027c12 */ /* 0x002fc8000f8e3cff */
[----:B------:R-:W-:-:S04]  /*2940*/  SHF.L.U32 R3, R2, 0x1f, RZ ;  /* 0x0000001f02037819 */ /* 0x000fc800000006ff */
[----:B------:R-:W1:Y:S02]  /*2950*/  SYNCS.PHASECHK.TRANS64.TRYWAIT P0, [UR5], R3 ;  /* 0x00000003ff0075a7 */ /* 0x000e640008001105 */
[----:B-1----:R-:W-:Y:S05]  /*2960*/  @!P0 BRA `(.L_x_44) ;  /* 0x0000006400548947 */ /* 0x002fea0003800000 */
.L_x_145:
[----:B------:R-:W-:-:S04]  /*2970*/  UIADD3 UR4, UPT, UPT, UR4, 0x1, URZ ;  /* 0x0000000104047890 */ /* 0x000fc8000fffe0ff */
[----:B------:R-:W-:-:S04]  /*2980*/  UISETP.NE.AND UP0, UPT, UR4, 0x4, UPT ;  /* 0x000000040400788c */ /* 0x000fc8000bf05270 */
[----:B------:R-:W-:Y:S02]  /*2990*/  USEL UR6, URZ, 0x1, UP0 ;  /* 0x00000001ff067887 */ /* 0x000fe40008000000 */
[----:B------:R-:W-:-:S04]  /*29a0*/  USEL UR4, UR4, URZ, UP0 ;  /* 0x000000ff04047287 */ /* 0x000fc80008000000 */
[----:B------:R-:W-:Y:S01]  /*29b0*/  ULEA UR5, UR4, UR13, 0x3 ;  /* 0x0000000d04057291 */ /* 0x000fe2000f8e18ff */
[----:B------:R-:W-:-:S04]  /*29c0*/  LOP3.LUT R2, R2, UR6, RZ, 0x3c, !PT ;  /* 0x0000000602027c12 */ /* 0x000fc8000f8e3cff */
[----:B-1----:R-:W-:-:S04]  /*29d0*/  SHF.L.U32 R3, R2, 0x1f, RZ ;  /* 0x0000001f02037819 */ /* 0x002fc800000006ff */
[----:B------:R-:W1:Y:S02]  /*29e0*/  SYNCS.PHASECHK.TRANS64.TRYWAIT P0, [UR5], R3 ;  /* 0x00000003ff0075a7 */ /* 0x000e640008001105 */
[----:B-1----:R-:W-:Y:S05]  /*29f0*/  @!P0 BRA `(.L_x_45) ;  /* 0x0000006400488947 */ /* 0x002fea0003800000 */
.L_x_147:
[----:B------:R-:W-:-:S04]  /*2a00*/  UIADD3 UR4, UPT, UPT, UR4, 0x1, URZ ;  /* 0x0000000104047890 */ /* 0x000fc8000fffe0ff */
[----:B------:R-:W-:-:S04]  /*2a10*/  UISETP.NE.AND UP0, UPT, UR4, 0x4, UPT ;  /* 0x000000040400788c */ /* 0x000fc8000bf05270 */
[----:B------:R-:W-:Y:S02]  /*2a20*/  USEL UR5, URZ, 0x1, UP0 ;  /* 0x00000001ff057887 */ /* 0x000fe40008000000 */
[----:B------:R-:W-:-:S04]  /*2a30*/  USEL UR4, UR4, URZ, UP0 ;  /* 0x000000ff04047287 */ /* 0x000fc80008000000 */
[----:B------:R-:W-:Y:S01]  /*2a40*/  ULEA UR4, UR4, UR13, 0x3 ;  /* 0x0000000d04047291 */ /* 0x000fe2000f8e18ff */
[----:B------:R-:W-:-:S04]  /*2a50*/  LOP3.LUT R2, R2, UR5, RZ, 0x3c, !PT ;  /* 0x0000000502027c12 */ /* 0x000fc8000f8e3cff */
[----:B------:R-:W-:Y:S01]  /*2a60*/  SHF.L.U32 R2, R2, 0x1f, RZ ;  /* 0x0000001f02027819 */ /* 0x000fe200000006ff */
[----:B-1----:R-:W-:-:S07]  /*2a70*/  IMAD.U32 R0, RZ, RZ, UR4 ;  /* 0x00000004ff007e24 */ /* 0x002fce000f8e00ff */
.L_x_46:
[----:B-1----:R1:W2:Y:S02]  /*2a80*/  SYNCS.PHASECHK.TRANS64.TRYWAIT P0, [R0+URZ], R2 ;  /* 0x00000002000075a7 */ /* 0x0022a400080011ff */
[----:B--2---:R-:W-:Y:S05]  /*2a90*/  @!P0 NANOSLEEP.SYNCS 0x989680 ;  /* 0x009896800000895d */ /* 0x004fea0003900000 */
[----:B------:R-:W2:Y:S02]  /*2aa0*/  @!P0 SYNCS.PHASECHK.TRANS64 P0, [R0+URZ], R2 ;  /* 0x00000002000085a7 */ /* 0x000ea400080010ff */
[----:B--2---:R-:W-:Y:S05]  /*2ab0*/  @P0 EXIT ;  /* 0x000000000000094d */ /* 0x004fea0003800000 */
[----:B------:R-:W-:Y:S05]  /*2ac0*/  BRA `(.L_x_46) ;  /* 0xfffffffc00ec7947 */ /* 0x000fea000383ffff */
.L_x_22:
[----:B------:R-:W-:-:S04]  /*2ad0*/  UISETP.NE.AND UP0, UPT, UR47, URZ, UPT ;  /* 0x000000ff2f00728c */ /* 0x000fc8000bf05270 */
[----:B------:R-:W-:-:S09]  /*2ae0*/  UISETP.NE.OR UP0, UPT, UR17, 0x1, UP0 ;  /* 0x000000011100788c */ /* 0x000fd20008705670 */
[----:B------:R-:W-:Y:S05]  /*2af0*/  BRA.U UP0, `(.L_x_47) ;  /* 0x0000000500487547 */ /* 0x000fea000b800000 */
[----:B------:R-:W-:Y:S01]  /*2b00*/  ISETP.GE.U32.AND P2, PT, R0, 0x2, PT ;  /* 0x000000020000780c */ /* 0x000fe20003f46070 */
[----:B------:R-:W-:Y:S01]  /*2b10*/  IMAD.MOV.U32 R12, RZ, RZ, 0x1 ;  /* 0x00000001ff0c7424 */ /* 0x000fe200078e00ff */
[----:B------:R-:W-:Y:S02]  /*2b20*/  CS2R R10, SRZ ;  /* 0x00000000000a7805 */ /* 0x000fe4000001ff00 */
[----:B------:R-:W-:Y:S01]  /*2b30*/  CS2R R8, SRZ ;  /* 0x0000000000087805 */ /* 0x000fe2000001ff00 */
[----:B------:R-:W-:Y:S01]  /*2b40*/  UMOV UR6, 0x400 ;  /* 0x0000040000067882 */ /* 0x000fe20000000000 */
[----:B------:R-:W-:Y:S01]  /*2b50*/  UMOV UR5, URZ ;  /* 0x000000ff00057c82 */ /* 0x000fe20008000000 */
[----:B------:R-:W-:-:S12]  /*2b60*/  ULEA UR6, UR47, UR6, 0x18 ;  /* 0x000000062f067291 */ /* 0x000fd8000f8ec0ff */
.L_x_51:
[----:B------:R-:W-:Y:S02]  /*2b70*/  LEA R2, R8, UR6, 0x3 ;  /* 0x0000000608027c11 */ /* 0x000fe4000f8e18ff */
[----:B------:R-:W-:-:S03]  /*2b80*/  SHF.L.U32 R4, R9, 0x1f, RZ ;  /* 0x0000001f09047819 */ /* 0x000fc600000006ff */
[----:B------:R-:W-:Y:S01]  /*2b90*/  VIADD R5, R2, 0x100 ;  /* 0x0000010002057836 */ /* 0x000fe20000000000 */
[----:B------:R-:W1:Y:S02]  /*2ba0*/  SYNCS.PHASECHK.TRANS64.TRYWAIT P0, [R2+URZ+0xf0], R4 ;  /* 0x0000f004020075a7 */ /* 0x000e6400080011ff */
[----:B-1----:R-:W-:Y:S05]  /*2bb0*/  @!P0 BRA `(.L_x_48) ;  /* 0x0000006000f08947 */ /* 0x002fea0003800000 */
.L_x_148:
[----:B------:R-:W-:Y:S01]  /*2bc0*/  ULEA UR4, UR5, UR6, 0x3 ;  /* 0x0000000605047291 */ /* 0x000fe2000f8e18ff */
[----:B-1----:R-:W-:Y:S01]  /*2bd0*/  PRMT R2, RZ, 0x654, R5 ;  /* 0x00000654ff027816 */ /* 0x002fe20000000005 */
[----:B------:R-:W-:Y:S01]  /*2be0*/  @!P2 IMAD.MOV.U32 R4, RZ, RZ, 0x10 ;  /* 0x00000010ff04a424 */ /* 0x000fe200078e00ff */
[----:B------:R-:W-:Y:S01]  /*2bf0*/  SHF.L.U32 R5, R12, 0x1f, RZ ;  /* 0x0000001f0c057819 */ /* 0x000fe200000006ff */
[----:B------:R-:W-:Y:S01]  /*2c00*/  UIADD3 UR7, UPT, UPT, UR4, 0x90, URZ ;  /* 0x0000009004077890 */ /* 0x000fe2000fffe0ff */
[----:B------:R1:W-:Y:S05]  /*2c10*/  SYNCS.ARRIVE.TRANS64.RED.A1T0 RZ, [R2+URZ], RZ ;  /* 0x000000ff02ff79a7 */ /* 0x0003ea00081004ff */
[----:B------:R-:W-:Y:S01]  /*2c20*/  IMAD.U32 R6, RZ, RZ, UR7 ;  /* 0x00000007ff067e24 */ /* 0x000fe2000f8e00ff */
[----:B------:R-:W2:Y:S04]  /*2c30*/  SYNCS.PHASECHK.TRANS64.TRYWAIT P0, [UR4+0xa0], R5 ;  /* 0x0000a005ff0075a7 */ /* 0x000ea80008001104 */
[----:B------:R-:W-:Y:S01]  /*2c40*/  PRMT R6, R0, 0x654, R6 ;  /* 0x0000065400067816 */ /* 0x000fe20000000006 */
[----:B-12---:R-:W-:Y:S06]  /*2c50*/  @!P0 BRA `(.L_x_49) ;  /* 0x0000006000dc8947 */ /* 0x006fec0003800000 */
.L_x_150:
[----:B------:R-:W-:Y:S01]  /*2c60*/  ULEA UR8, UR5, UR6, 0x4 ;  /* 0x0000000605087291 */ /* 0x000fe2000f8e20ff */
[----:B------:R-:W-:Y:S01]  /*2c70*/  SEL R3, R6, R3, !P2 ;  /* 0x0000000306037207 */ /* 0x000fe20005000000 */
[----:B------:R-:W-:Y:S01]  /*2c80*/  UIADD3 UR9, UPT, UPT, UR4, 0x90, URZ ;  /* 0x0000009004097890 */ /* 0x000fe2000fffe0ff */
[----:B-1----:R-:W-:Y:S01]  /*2c90*/  LEA R2, R11, UR6, 0x3 ;  /* 0x000000060b027c11 */ /* 0x002fe2000f8e18ff */
[----:B------:R-:W-:Y:S01]  /*2ca0*/  UIADD3 UR8, UPT, UPT, UR8, 0x120, URZ ;  /* 0x0000012008087890 */ /* 0x000fe2000fffe0ff */
[----:B------:R1:W-:Y:S01]  /*2cb0*/  @!P2 SYNCS.ARRIVE.TRANS64.RED RZ, [R3+URZ], R4 ;  /* 0x0000000403ffa9a7 */ /* 0x0003e200080004ff */
[----:B------:R-:W-:Y:S01]  /*2cc0*/  UIADD3 UR4, UPT, UPT, UR5, 0x1, URZ ;  /* 0x0000000105047890 */ /* 0x000fe2000fffe0ff */
[----:B------:R-:W-:-:S03]  /*2cd0*/  VIADD R8, R8, 0x1 ;  /* 0x0000000108087836 */ /* 0x000fc60000000000 */
[----:B------:R-:W-:Y:S02]  /*2ce0*/  UISETP.NE.AND UP0, UPT, UR4, 0x2, UPT ;  /* 0x000000020400788c */ /* 0x000fe4000bf05270 */
[----:B------:R-:W-:Y:S01]  /*2cf0*/  ISETP.NE.AND P0, PT, R8, 0x2, PT ;  /* 0x000000020800780c */ /* 0x000fe20003f05270 */
[----:B------:R-:W-:Y:S06]  /*2d00*/  UGETNEXTWORKID.BROADCAST [UR8], [UR9] ;  /* 0x00000000080073ca */ /* 0x000fec0008000100 */
[----:B------:R-:W-:Y:S02]  /*2d10*/  USEL UR7, URZ, 0x1, UP0 ;  /* 0x00000001ff077887 */ /* 0x000fe40008000000 */
[----:B------:R-:W-:-:S04]  /*2d20*/  USEL UR5, UR4, URZ, UP0 ;  /* 0x000000ff04057287 */ /* 0x000fc80008000000 */
[----:B------:R-:W-:Y:S02]  /*2d30*/  LOP3.LUT R12, R12, UR7, RZ, 0x3c, !PT ;  /* 0x000000070c0c7c12 */ /* 0x000fe4000f8e3cff */
[----:B-1----:R-:W-:-:S04]  /*2d40*/  SHF.L.U32 R4, R10, 0x1f, RZ ;  /* 0x0000001f0a047819 */ /* 0x002fc800000006ff */
[----:B------:R-:W1:Y:S02]  /*2d50*/  SYNCS.PHASECHK.TRANS64.TRYWAIT P1, [R2+URZ+0x90], R4 ;  /* 0x00009004020075a7 */ /* 0x000e6400080211ff */
[----:B-1----:R-:W-:Y:S05]  /*2d60*/  @!P1 BRA `(.L_x_50) ;  /* 0x0000006000b09947 */ /* 0x002fea0003800000 */
.L_x_151:
[C---:B-1----:R-:W-:Y:S01]  /*2d70*/  LEA R4, R11.reuse, UR6, 0x4 ;  /* 0x000000060b047c11 */ /* 0x042fe2000f8e20ff */
[----:B------:R-:W-:Y:S01]  /*2d80*/  VIADD R2, R2, 0xa0 ;  /* 0x000000a002027836 */ /* 0x000fe20000000000 */
[----:B------:R-:W-:Y:S01]  /*2d90*/  SEL R8, R8, RZ, P0 ;  /* 0x000000ff08087207 */ /* 0x000fe20000000000 */
[----:B------:R-:W-:-:S03]  /*2da0*/  VIADD R11, R11, 0x1 ;  /* 0x000000010b0b7836 */ /* 0x000fc60000000000 */
[----:B------:R-:W1:Y:S01]  /*2db0*/  LDS.128 R4, [R4+0x120] ;  /* 0x0001200004047984 */ /* 0x000e620000000c00 */
[----:B------:R-:W-:Y:S02]  /*2dc0*/  PRMT R2, RZ, 0x654, R2 ;  /* 0x00000654ff027816 */ /* 0x000fe40000000002 */
[C---:B------:R-:W-:Y:S01]  /*2dd0*/  ISETP.NE.AND P1, PT, R11.reuse, 0x2, PT ;  /* 0x000000020b00780c */ /* 0x040fe20003f25270 */
[----:B------:R-:W-:Y:S01]  /*2de0*/  @!PT LDS RZ, [RZ] ;  /* 0x00000000fffff984 */ /* 0x000fe20000000800 */
[----:B------:R-:W-:Y:S01]  /*2df0*/  @!PT LDS RZ, [RZ] ;  /* 0x00000000fffff984 */ /* 0x000fe20000000800 */
[----:B------:R-:W-:Y:S01]  /*2e00*/  @!PT LDS RZ, [RZ] ;  /* 0x00000000fffff984 */ /* 0x000fe20000000800 */
[----:B------:R-:W-:Y:S01]  /*2e10*/  @!PT LDS RZ, [RZ] ;  /* 0x00000000fffff984 */ /* 0x000fe20000000800 */
[----:B------:R2:W-:Y:S06]  /*2e20*/  MEMBAR.ALL.CTA ;  /* 0x0000000000007992 */ /* 0x0005ec0000008000 */
[----:B--2---:R-:W2:Y:S01]  /*2e30*/  FENCE.VIEW.ASYNC.S ;  /* 0x00000000000073c6 */ /* 0x004ea20000000000 */
[----:B------:R-:W-:Y:S01]  /*2e40*/  SEL R11, R11, RZ, P1 ;  /* 0x000000ff0b0b7207 */ /* 0x000fe20000800000 */
[----:B--2---:R2:W-:Y:S01]  /*2e50*/  SYNCS.ARRIVE.TRANS64.RED.A1T0 RZ, [R2+URZ], RZ ;  /* 0x000000ff02ff79a7 */ /* 0x0045e200081004ff */
[----:B-1----:R-:W-:-:S02]  /*2e60*/  LOP3.LUT P3, RZ, R6, 0x1, RZ, 0xc0, !PT ;  /* 0x0000000106ff7812 */ /* 0x002fc4000786c0ff */
[----:B------:R-:W-:-:S04]  /*2e70*/  SEL R4, RZ, 0x1, P1 ;  /* 0x00000001ff047807 */ /* 0x000fc80000800000 */
[----:B------:R-:W-:Y:S02]  /*2e80*/  LOP3.LUT R10, R10, R4, RZ, 0x3c, !PT ;  /* 0x000000040a0a7212 */ /* 0x000fe400078e3cff */
[----:B--2---:R-:W-:-:S04]  /*2e90*/  SEL R2, RZ, 0x1, P0 ;  /* 0x00000001ff027807 */ /* 0x004fc80000000000 */
[----:B------:R-:W-:Y:S01]  /*2ea0*/  LOP3.LUT R9, R9, R2, RZ, 0x3c, !PT ;  /* 0x0000000209097212 */ /* 0x000fe200078e3cff */
[----:B------:R-:W-:Y:S06]  /*2eb0*/  @P3 BRA `(.L_x_51) ;  /* 0xfffffffc002c3947 */ /* 0x000fec000383ffff */
[----:B------:R-:W-:Y:S01]  /*2ec0*/  ULEA UR4, UR5, UR6, 0x3 ;  /* 0x0000000605047291 */ /* 0x000fe2000f8e18ff */
[----:B------:R-:W-:-:S08]  /*2ed0*/  SHF.L.U32 R2, R12, 0x1f, RZ ;  /* 0x0000001f0c027819 */ /* 0x000fd000000006ff */
[----:B------:R-:W1:Y:S02]  /*2ee0*/  SYNCS.PHASECHK.TRANS64 P0, [UR4+0xa0], R2 ;  /* 0x0000a002ff0075a7 */ /* 0x000e640008001004 */
[----:B-1----:R-:W-:Y:S05]  /*2ef0*/  @P0 BRA `(.L_x_52) ;  /* 0x0000000000080947 */ /* 0x002fea0003800000 */
[----:B------:R-:W1:Y:S02]  /*2f00*/  SYNCS.PHASECHK.TRANS64.TRYWAIT P0, [UR4+0xa0], R2 ;  /* 0x0000a002ff0075a7 */ /* 0x000e640008001104 */
[----:B-1----:R-:W-:Y:S05]  /*2f10*/  @!P0 BRA `(.L_x_53) ;  /* 0x0000006000588947 */ /* 0x002fea0003800000 */
.L_x_52:
[----:B------:R-:W-:-:S04]  /*2f20*/  UIADD3 UR7, UPT, UPT, UR5, 0x1, URZ ;  /* 0x0000000105077890 */ /* 0x000fc8000fffe0ff */
[----:B------:R-:W-:-:S04]  /*2f30*/  UISETP.NE.AND UP0, UPT, UR7, 0x2, UPT ;  /* 0x000000020700788c */ /* 0x000fc8000bf05270 */
[----:B------:R-:W-:Y:S02]  /*2f40*/  USEL UR8, URZ, 0x1, UP0 ;  /* 0x00000001ff087887 */ /* 0x000fe40008000000 */
[----:B------:R-:W-:-:S04]  /*2f50*/  USEL UR7, UR7, URZ, UP0 ;  /* 0x000000ff07077287 */ /* 0x000fc80008000000 */
[----:B------:R-:W-:Y:S01]  /*2f60*/  ULEA UR7, UR7, UR6, 0x3 ;  /* 0x0000000607077291 */ /* 0x000fe2000f8e18ff */
[----:B-1----:R-:W-:-:S04]  /*2f70*/  LOP3.LUT R2, R12, UR8, RZ, 0x3c, !PT ;  /* 0x000000080c027c12 */ /* 0x002fc8000f8e3cff */
[----:B------:R-:W-:-:S04]  /*2f80*/  SHF.L.U32 R0, R2, 0x1f, RZ ;  /* 0x0000001f02007819 */ /* 0x000fc800000006ff */
[----:B------:R-:W1:Y:S02]  /*2f90*/  SYNCS.PHASECHK.TRANS64 P0, [UR7+0xa0], R0 ;  /* 0x0000a000ff0075a7 */ /* 0x000e640008001007 */
[----:B-1----:R-:W-:Y:S05]  /*2fa0*/  @P0 EXIT ;  /* 0x000000000000094d */ /* 0x002fea0003800000 */
[----:B------:R-:W-:Y:S02]  /*2fb0*/  SHF.L.U32 R2, R2, 0x1f, RZ ;  /* 0x0000001f02027819 */ /* 0x000fe400000006ff */
[----:B------:R-:W-:-:S07]  /*2fc0*/  MOV R0, UR7 ;  /* 0x0000000700007c02 */ /* 0x000fce0008000f00 */
.L_x_54:
[----:B-1----:R1:W2:Y:S02]  /*2fd0*/  SYNCS.PHASECHK.TRANS64.TRYWAIT P0, [R0+URZ+0xa0], R2 ;  /* 0x0000a002000075a7 */ /* 0x0022a400080011ff */
[----:B--2---:R-:W-:Y:S05]  /*2fe0*/  @!P0 NANOSLEEP.SYNCS 0x989680 ;  /* 0x009896800000895d */ /* 0x004fea0003900000 */
[----:B------:R-:W2:Y:S02]  /*2ff0*/  @!P0 SYNCS.PHASECHK.TRANS64 P0, [R0+URZ+0xa0], R2 ;  /* 0x0000a002000085a7 */ /* 0x000ea400080010ff */
[----:B--2---:R-:W-:Y:S05]  /*3000*/  @P0 EXIT ;  /* 0x000000000000094d */ /* 0x004fea0003800000 */
[----:B------:R-:W-:Y:S05]  /*3010*/  BRA `(.L_x_54) ;  /* 0xfffffffc00ec7947 */ /* 0x000fea000383ffff */
.L_x_47:
[----:B------:R-:W-:Y:S05]  /*3020*/  BRA.U UP4, `(.L_x_55) ;  /* 0x0000001104447547 */ /* 0x000fea000b800000 */
[----:B------:R-:W-:Y:S01]  /*3030*/  UMOV UR4, 0x40 ;  /* 0x0000004000047882 */ /* 0x000fe20000000000 */
[----:B------:R-:W-:Y:S01]  /*3040*/  NOP ;  /* 0x0000000000007918 */ /* 0x000fe20000000000 */
[----:B------:R-:W-:Y:S01]  /*3050*/  ULEA UR5, UR47, UR4, 0x18 ;  /* 0x000000042f057291 */ /* 0x000fe2000f8ec0ff */
[----:B------:R-:W-:Y:S02]  /*3060*/  UMOV UR6, 0x400 ;  /* 0x0000040000067882 */ /* 0x000fe40000000000 */
[----:B------:R-:W-:-:S06]  /*3070*/  ULEA UR6, UR47, UR6, 0x18 ;  /* 0x000000062f067291 */ /* 0x000fcc000f8ec0ff */
[----:B------:R-:W1:Y:S02]  /*3080*/  LDS.U8 R0, [UR5+0x1c] ;  /* 0x00001c05ff007984 */ /* 0x000e640008000000 */
[----:B-1----:R-:W-:-:S13]  /*3090*/  ISETP.NE.AND P0, PT, R0, RZ, PT ;  /* 0x000000ff0000720c */ /* 0x002fda0003f05270 */
[----:B------:R-:W-:Y:S05]  /*30a0*/  @P0 BRA `(.L_x_56) ;  /* 0x0000000000580947 */ /* 0x000fea0003800000 */
[----:B------:R-:W-:-:S13]  /*30b0*/  ELECT P0, URZ, PT ;  /* 0x0000000000ff782f */ /* 0x000fda0003800000 */
[----:B------:R-:W-:Y:S05]  /*30c0*/  @!P0 BRA `(.L_x_57) ;  /* 0x0000000000608947 */ /* 0x000fea0003800000 */
[----:B------:R-:W-:Y:S01]  /*30d0*/  UMOV UR4, 0x10 ;  /* 0x0000001000047882 */ /* 0x000fe20000000000 */
[----:B------:R-:W-:Y:S01]  /*30e0*/  HFMA2 R0, -RZ, RZ, 0, 5.9604644775390625e-08 ;  /* 0x00000001ff007431 */ /* 0x000fe200000001ff */
[----:B------:R-:W-:-:S03]  /*30f0*/  MOV R3, 0xffff ;  /* 0x0000ffff00037802 */ /* 0x000fc60000000f00 */
[----:B------:R-:W-:Y:S04]  /*3100*/  DEPBAR.LE SB1, 0x36 ;  /* 0x00009d800000791a */ /* 0x000fe80000000000 */
[----:B------:R-:W1:Y:S02]  /*3110*/  UTCATOMSWS.FIND_AND_SET.ALIGN UP0, UR4, UR4 ;  /* 0x00000004000475e3 */ /* 0x000e640008000800 */
[----:B-1----:R-:W-:Y:S01]  /*3120*/  MOV R4, UR4 ;  /* 0x0000000400047c02 */ /* 0x002fe20008000f00 */
[----:B------:R-:W-:Y:S06]  /*3130*/  BRA.U UP0, `(.L_x_58) ;  /* 0x0000000100187547 */ /* 0x000fec000b800000 */
.L_x_59:
[----:B------:R-:W-:Y:S05]  /*3140*/  NANOSLEEP 0x64 ;  /* 0x000000640000795d */ /* 0x000fea0003800000 */
[----:B------:R-:W-:-:S05]  /*3150*/  UMOV UR4, 0x10 ;  /* 0x0000001000047882 */ /* 0x000fca0000000000 */
[----:B------:R-:W-:Y:S04]  /*3160*/  DEPBAR.LE SB1, 0x36 ;  /* 0x00009d800000791a */ /* 0x000fe80000000000 */
[----:B------:R-:W1:Y:S02]  /*3170*/  UTCATOMSWS.FIND_AND_SET.ALIGN UP0, UR4, UR4 ;  /* 0x00000004000475e3 */ /* 0x000e640008000800 */
[----:B-1----:R-:W-:Y:S01]  /*3180*/  MOV R4, UR4 ;  /* 0x0000000400047c02 */ /* 0x002fe20008000f00 */
[----:B------:R-:W-:Y:S05]  /*3190*/  BRA.U !UP0, `(.L_x_59) ;  /* 0xfffffffd08e87547 */ /* 0x000fea000b83ffff */
.L_x_58:
[-C--:B------:R-:W-:Y:S02]  /*31a0*/  SHF.L.U32 R3, R3, R4.reuse, RZ ;  /* 0x0000000403037219 */ /* 0x080fe400000006ff */
[----:B------:R-:W-:Y:S01]  /*31b0*/  SHF.L.U32 R0, R0, R4, RZ ;  /* 0x0000000400007219 */ /* 0x000fe200000006ff */
[----:B------:R-:W-:Y:S02]  /*31c0*/  IMAD.SHL.U32 R4, R4, 0x20, RZ ;  /* 0x0000002004047824 */ /* 0x000fe400078e00ff */
[----:B------:R1:W-:Y:S04]  /*31d0*/  ATOMS.OR RZ, [UR5+0x14], R3 ;  /* 0x00001403ffff798c */ /* 0x0003e8000b000005 */
[----:B------:R1:W-:Y:S04]  /*31e0*/  ATOMS.OR RZ, [UR5+0x18], R0 ;  /* 0x00001800ffff798c */ /* 0x0003e8000b000005 */
[----:B------:R1:W-:Y:S01]  /*31f0*/  STS [UR6+0x140], R4 ;  /* 0x00014004ff007988 */ /* 0x0003e20008000806 */
[----:B------:R-:W-:Y:S05]  /*3200*/  BRA `(.L_x_57) ;  /* 0x0000000000107947 */ /* 0x000fea0003800000 */
.L_x_56:
[----:B------:R-:W-:Y:S02]  /*3210*/  MOV R0, 0xffffffff ;  /* 0xffffffff00007802 */ /* 0x000fe40000000f00 */
[----:B------:R-:W-:-:S03]  /*3220*/  MOV R4, 0x3250 ;  /* 0x0000325000047802 */ /* 0x000fc60000000f00 */
[----:B------:R1:W-:Y:S04]  /*3230*/  STS [UR6+0x140], R0 ;  /* 0x00014000ff007988 */ /* 0x0003e80008000806 */
[----:B-1---5:R-:W-:Y:S05]  /*3240*/  CALL.REL.NOINC `($__internal_1_$__cuda_sm10x_tcgen05_guardrail_trap_phase_invalid_during_alloc) ;  /* 0x0000006400a47944 */ /* 0x022fea0003c00000 */
.L_x_57:
[----:B------:R-:W-:Y:S05]  /*3250*/  WARPSYNC.ALL ;  /* 0x0000000000007948 */ /* 0x000fea0003800000 */
[----:B------:R-:W2:Y:S01]  /*3260*/  S2UR UR4, SR_CgaCtaId ;  /* 0x00000000000479c3 */ /* 0x000ea20000008800 */
[----:B------:R-:W-:Y:S01]  /*3270*/  UMOV UR41, 0x400 ;  /* 0x0000040000297882 */ /* 0x000fe20000000000 */
[----:B------:R-:W-:-:S06]  /*3280*/  NOP ;  /* 0x0000000000007918 */ /* 0x000fcc0000000000 */
[----:B------:R-:W-:Y:S06]  /*3290*/  BAR.ARV 0x6, 0xa0 ;  /* 0x0182800000007b1d */ /* 0x000fec0000002000 */
[----:B------:R-:W3:Y:S01]  /*32a0*/  LDCU UR6, c[0x0][0x38c] ;  /* 0x00007180ff0677ac */ /* 0x000ee20008000800 */
[----:B------:R-:W-:Y:S01]  /*32b0*/  LOP3.LUT R2, R2, 0xffff, RZ, 0xc0, !PT ;  /* 0x0000ffff02027812 */ /* 0x000fe200078ec0ff */
[----:B------:R-:W-:Y:S01]  /*32c0*/  IMAD.MOV.U32 R11, RZ, RZ, 0x1 ;  /* 0x00000001ff0b7424 */ /* 0x000fe200078e00ff */
[----:B------:R-:W-:Y:S01]  /*32d0*/  CS2R R8, SRZ ;  /* 0x0000000000087805 */ /* 0x000fe2000001ff00 */
[----:B------:R-:W4:Y:S01]  /*32e0*/  LDCU UR7, c[0x0][0x38c] ;  /* 0x00007180ff0777ac */ /* 0x000f220008000800 */
[----:B------:R-:W-:Y:S01]  /*32f0*/  R2UR UR42, R2 ;  /* 0x00000000022a72ca */ /* 0x000fe200000e0000 */
[----:B------:R-:W-:Y:S01]  /*3300*/  IMAD.MOV.U32 R10, RZ, RZ, RZ ;  /* 0x000000ffff0a7224 */ /* 0x000fe200078e00ff */
[----:B------:R-:W-:Y:S01]  /*3310*/  UMOV UR45, URZ ;  /* 0x000000ff002d7c82 */ /* 0x000fe20008000000 */
[----:B------:R-:W-:Y:S01]  /*3320*/  UMOV UR39, URZ ;  /* 0x000000ff00277c82 */ /* 0x000fe20008000000 */
[----:B--2---:R-:W-:Y:S01]  /*3330*/  ULEA UR41, UR4, UR41, 0x18 ;  /* 0x0000002904297291 */ /* 0x004fe2000f8ec0ff */
[----:B------:R-:W-:Y:S01]  /*3340*/  UMOV UR62, 0x0 ;  /* 0x00000000003e7882 */ /* 0x000fe20000000000 */
[----:B------:R-:W-:-:S02]  /*3350*/  UMOV UR63, 0x4200910 ;  /* 0x04200910003f7882 */ /* 0x000fc40000000000 */
[----:B------:R-:W-:Y:S02]  /*3360*/  UIADD3 UR5, UPT, UPT, UR41, 0x8800, URZ ;  /* 0x0000880029057890 */ /* 0x000fe4000fffe0ff */
[----:B------:R-:W-:Y:S02]  /*3370*/  UIADD3 UR4, UPT, UPT, UR41, 0x18800, URZ ;  /* 0x0001880029047890 */ /* 0x000fe4000fffe0ff */
[----:B---3--:R-:W-:Y:S01]  /*3380*/  UIADD3 UR6, UPT, UPT, UR6, 0x3f, URZ ;  /* 0x0000003f06067890 */ /* 0x008fe2000fffe0ff */
[----:B-1----:R-:W1:Y:S01]  /*3390*/  LDS R0, [UR41+0x140] ;  /* 0x00014029ff007984 */ /* 0x002e620008000800 */
[----:B------:R-:W-:Y:S02]  /*33a0*/  USHF.R.U32.HI UR5, URZ, 0x4, UR5 ;  /* 0x00000004ff057899 */ /* 0x000fe40008011605 */
[----:B------:R-:W-:Y:S02]  /*33b0*/  USHF.R.S32.HI UR47, URZ, 0x1f, UR6 ;  /* 0x0000001fff2f7899 */ /* 0x000fe40008011406 */
[----:B------:R-:W-:-:S02]  /*33c0*/  USHF.R.U32.HI UR4, URZ, 0x4, UR4 ;  /* 0x00000004ff047899 */ /* 0x000fc40008011604 */
[----:B------:R-:W-:Y:S02]  /*33d0*/  ULEA.HI UR47, UR47, UR6, URZ, 0x6 ;  /* 0x000000062f2f7291 */ /* 0x000fe4000f8f30ff */
[----:B------:R-:W-:Y:S02]  /*33e0*/  ULOP3.LUT UR5, UR5, 0x3fff, URZ, 0xc0, !UPT ;  /* 0x00003fff05057892 */ /* 0x000fe4000f8ec0ff */
[----:B------:R-:W-:Y:S02]  /*33f0*/  USHF.R.S32.HI UR47, URZ, 0x6, UR47 ;  /* 0x00000006ff2f7899 */ /* 0x000fe4000801142f */
[----:B------:R-:W-:Y:S02]  /*3400*/  ULOP3.LUT UR4, UR4, 0x3fff, URZ, 0xc0, !UPT ;  /* 0x00003fff04047892 */ /* 0x000fe4000f8ec0ff */
[----:B------:R-:W-:Y:S01]  /*3410*/  UISETP.LT.AND UP0, UPT, UR47, 0x1, UPT ;  /* 0x000000012f00788c */ /* 0x000fe2000bf01270 */
[----:B------:R-:W-:Y:S01]  /*3420*/  UMOV UR60, 0x0 ;  /* 0x00000000003c7882 */ /* 0x000fe20000000000 */
[----:B------:R-:W-:-:S02]  /*3430*/  UMOV UR61, 0x4200910 ;  /* 0x04200910003d7882 */ /* 0x000fc40000000000 */
[----:B------:R-:W-:Y:S01]  /*3440*/  USEL UR64, UR47, 0x1, !UP0 ;  /* 0x000000012f407887 */ /* 0x000fe2000c000000 */
[----:B------:R-:W-:Y:S01]  /*3450*/  UMOV UR58, 0x0 ;  /* 0x00000000003a7882 */ /* 0x000fe20000000000 */
[----:B------:R-:W-:Y:S01]  /*3460*/  UMOV UR59, 0x4200910 ;  /* 0x04200910003b7882 */ /* 0x000fe20000000000 */
[----:B------:R-:W-:Y:S01]  /*3470*/  UMOV UR56, 0x0 ;  /* 0x0000000000387882 */ /* 0x000fe20000000000 */
[----:B------:R-:W-:Y:S01]  /*3480*/  UMOV UR57, 0x4200910 ;  /* 0x0420091000397882 */ /* 0x000fe20000000000 */
[----:B------:R-:W-:Y:S01]  /*3490*/  UMOV UR54, 0x0 ;  /* 0x0000000000367882 */ /* 0x000fe20000000000 */
[----:B------:R-:W-:Y:S01]  /*34a0*/  UMOV UR55, 0x4200910 ;  /* 0x0420091000377882 */ /* 0x000fe20000000000 */
[----:B------:R-:W-:Y:S01]  /*34b0*/  UMOV UR52, 0x0 ;  /* 0x0000000000347882 */ /* 0x000fe20000000000 */
[----:B------:R-:W-:Y:S01]  /*34c0*/  UMOV UR53, 0x4200910 ;  /* 0x0420091000357882 */ /* 0x000fe20000000000 */
[----:B------:R-:W-:Y:S02]  /*34d0*/  ULOP3.LUT UR43, UR5, 0x10000, URZ, 0xfc, !UPT ;  /* 0x00010000052b7892 */ /* 0x000fe4000f8efcff */
[----:B------:R-:W-:-:S02]  /*34e0*/  ULOP3.LUT UR44, UR4, 0x10000, URZ, 0xfc, !UPT ;  /* 0x00010000042c7892 */ /* 0x000fc4000f8efcff */
[----:B------:R-:W-:Y:S02]  /*34f0*/  UIADD3 UR64, UPT, UPT, -UR64, URZ, URZ ;  /* 0x000000ff40407290 */ /* 0x000fe4000fffe1ff */
[----:B----4-:R-:W-:Y:S01]  /*3500*/  UISETP.GE.AND UP4, UPT, UR7, 0x1, UPT ;  /* 0x000000010700788c */ /* 0x010fe2000bf86270 */
[----:B------:R-:W-:Y:S01]  /*3510*/  UMOV UR50, 0x0 ;  /* 0x0000000000327882 */ /* 0x000fe20000000000 */
[----:B------:R-:W-:Y:S01]  /*3520*/  UMOV UR51, 0x4200910 ;  /* 0x0420091000337882 */ /* 0x000fe20000000000 */
[----:B------:R-:W-:Y:S01]  /*3530*/  UMOV UR48, 0x0 ;  /* 0x0000000000307882 */ /* 0x000fe20000000000 */
[----:B-1----:R-:W-:Y:S01]  /*3540*/  R2UR UR65, R0 ;  /* 0x00000000004172ca */ /* 0x002fe200000e0000 */
[----:B------:R-:W-:-:S14]  /*3550*/  UMOV UR49, 0x4200910 ;  /* 0x0420091000317882 */ /* 0x000fdc0000000000 */
.L_x_66:
[----:B------:R-:W-:Y:S02]  /*3560*/  LEA R0, R10, UR41, 0x3 ;  /* 0x000000290a007c11 */ /* 0x000fe4000f8e18ff */
[----:B------:R-:W-:Y:S02]  /*3570*/  SHF.L.U32 R2, R9, 0x1f, RZ ;  /* 0x0000001f09027819 */ /* 0x000fe400000006ff */
[----:B------:R-:W-:Y:S01]  /*3580*/  PLOP3.LUT P0, PT, PT, PT, UP4, 0x80, 0x8 ;  /* 0x000000000008781c */ /* 0x000fe20003f0f048 */
[----:B------:R-:W-:Y:S01]  /*3590*/  VIADD R3, R0, 0xa0 ;  /* 0x000000a000037836 */ /* 0x000fe20000000000 */
[----:B-1----:R-:W1:Y:S02]  /*35a0*/  SYNCS.PHASECHK.TRANS64.TRYWAIT P1, [R0+URZ+0x90], R2 ;  /* 0x00009002000075a7 */ /* 0x002e6400080211ff */
[----:B-1-3--:R-:W-:Y:S09]  /*35b0*/  @!P1 BRA `(.L_x_60) ;  /* 0x0000005800c89947 */ /* 0x00aff20003800000 */
.L_x_153:
[----:B------:R-:W-:Y:S01]  /*35c0*/  LEA R4, R10, UR41, 0x4 ;  /* 0x000000290a047c11 */ /* 0x000fe2000f8e20ff */
[----:B------:R-:W-:Y:S01]  /*35d0*/  @UP4 ULEA UR4, UR39, UR41, 0x3 ;  /* 0x0000002927044291 */ /* 0x000fe2000f8e18ff */
[----:B------:R-:W-:Y:S01]  /*35e0*/  PLOP3.LUT P2, PT, PT, PT, PT, 0x80, 0x8 ;  /* 0x000000000008781c */ /* 0x000fe20003f4f070 */
[----:B------:R-:W-:Y:S01]  /*35f0*/  ULEA UR46, UR45, UR41, 0x3 ;  /* 0x000000292d2e7291 */ /* 0x000fe2000f8e18ff */
[----:B------:R-:W-:Y:S02]  /*3600*/  PRMT R3, RZ, 0x654, R3 ;  /* 0x00000654ff037816 */ /* 0x000fe40000000003 */
[----:B------:R-:W2:Y:S01]  /*3610*/  LDS.128 R4, [R4+0x120] ;  /* 0x0001200004047984 */ /* 0x000ea20000000c00 */
[----:B-1----:R-:W-:Y:S02]  /*3620*/  @P0 SHF.L.U32 R2, R8, 0x1f, RZ ;  /* 0x0000001f08020819 */ /* 0x002fe400000006ff */
[----:B------:R-:W-:Y:S01]  /*3630*/  SHF.L.U32 R0, R11, 0x1f, RZ ;  /* 0x0000001f0b007819 */ /* 0x000fe200000006ff */
[----:B------:R-:W-:Y:S01]  /*3640*/  @!PT LDS RZ, [RZ] ;  /* 0x00000000fffff984 */ /* 0x000fe20000000800 */
[----:B------:R-:W-:Y:S01]  /*3650*/  @!PT LDS RZ, [RZ] ;  /* 0x00000000fffff984 */ /* 0x000fe20000000800 */
[----:B------:R-:W-:Y:S01]  /*3660*/  @!PT LDS RZ, [RZ] ;  /* 0x00000000fffff984 */ /* 0x000fe20000000800 */
[----:B------:R-:W-:Y:S01]  /*3670*/  @!PT LDS RZ, [RZ] ;  /* 0x00000000fffff984 */ /* 0x000fe20000000800 */
[----:B------:R1:W-:Y:S06]  /*3680*/  MEMBAR.ALL.CTA ;  /* 0x0000000000007992 */ /* 0x0003ec0000008000 */
[----:B-1----:R-:W1:Y:S02]  /*3690*/  FENCE.VIEW.ASYNC.S ;  /* 0x00000000000073c6 */ /* 0x002e640000000000 */
[----:B-1----:R1:W-:Y:S01]  /*36a0*/  SYNCS.ARRIVE.TRANS64.RED.A1T0 RZ, [R3+URZ], RZ ;  /* 0x000000ff03ff79a7 */ /* 0x0023e200081004ff */
[----:B------:R1:W3:Y:S01]  /*36b0*/  @P0 SYNCS.PHASECHK.TRANS64.TRYWAIT P2, [UR4], R2 ;  /* 0x00000002ff0005a7 */ /* 0x0002e20008041104 */
[----:B------:R-:W-:Y:S01]  /*36c0*/  ULEA.HI UR4, UR45, UR45, URZ, 0x1 ;  /* 0x0000002d2d047291 */ /* 0x000fe2000f8f08ff */
[----:B--2---:R-:W-:-:S03]  /*36d0*/  LOP3.LUT P1, RZ, R6, 0x1, RZ, 0xc0, !PT ;  /* 0x0000000106ff7812 */ /* 0x004fc6000782c0ff */
[----:B------:R-:W-:Y:S02]  /*36e0*/  USHF.L.U32 UR5, UR4, 0x6, URZ ;  /* 0x0000000604057899 */ /* 0x000fe400080006ff */
[----:B------:R-:W-:Y:S02]  /*36f0*/  ULOP3.LUT UR36, UR4, 0xffe, URZ, 0xc0, !UPT ;  /* 0x00000ffe04247892 */ /* 0x000fe4000f8ec0ff */
[----:B------:R-:W-:Y:S02]  /*3700*/  ULOP3.LUT UR4, UR5, 0xffffff80, URZ, 0xc0, !UPT ;  /* 0xffffff8005047892 */ /* 0x000fe4000f8ec0ff */
[----:B------:R-:W-:Y:S02]  /*3710*/  UIADD3 UR36, UPT, UPT, -UR36, UR45, URZ ;  /* 0x0000002d24247290 */ /* 0x000fe4000fffe1ff */
[----:B------:R-:W-:Y:S01]  /*3720*/  UIADD3 UR4, UPT, UPT, UR65, UR4, URZ ;  /* 0x0000000441047290 */ /* 0x000fe2000fffe0ff */
[----:B------:R-:W2:Y:S03]  /*3730*/  SYNCS.PHASECHK.TRANS64.TRYWAIT P0, [UR46+0xd0], R0 ;  /* 0x0000d000ff0075a7 */ /* 0x000ea6000800112e */
[----:B------:R-:W-:Y:S01]  /*3740*/  ULEA UR36, UR36, UR4, 0x14 ;  /* 0x0000000424247291 */ /* 0x000fe2000f8ea0ff */
[----:B-123--:R-:W-:Y:S11]  /*3750*/  @!P0 BRA `(.L_x_61) ;  /* 0x0000005800748947 */ /* 0x00eff60003800000 */
.L_x_155:
[----:B------:R-:W-:Y:S01]  /*3760*/  IADD3 R10, PT, PT, R10, 0x1, RZ ;  /* 0x000000010a0a7810 */ /* 0x000fe20007ffe0ff */
[----:B------:R-:W-:Y:S06]  /*3770*/  BRA.U !UP4, `(.L_x_62) ;  /* 0x000000050c107547 */ /* 0x000fec000b800000 */
[----:B------:R-:W-:Y:S01]  /*3780*/  UPLOP3.LUT UP2, UPT, UPT, UPT, UPT, 0x40, 0x4 ;  /* 0x000000000004789c */ /* 0x000fe20003f4e870 */
[----:B------:R-:W-:Y:S01]  /*3790*/  UMOV UR38, UR64 ;  /* 0x0000004000267c82 */ /* 0x000fe20008000000 */
[----:B------:R-:W-:Y:S01]  /*37a0*/  UMOV UR37, UR47 ;  /* 0x0000002f00257c82 */ /* 0x000fe20008000000 */
[----:B------:R-:W-:-:S08]  /*37b0*/  UMOV UR5, UR39 ;  /* 0x0000002700057c82 */ /* 0x000fd00008000000 */
.L_x_65:
[----:B------:R-:W-:Y:S02]  /*37c0*/  UIADD3 UR38, UPT, UPT, UR38, 0x1, URZ ;  /* 0x0000000126267890 */ /* 0x000fe4000fffe0ff */
[----:B------:R-:W-:Y:S02]  /*37d0*/  ULEA UR7, UR5, UR41, 0x3 ;  /* 0x0000002905077291 */ /* 0x000fe4000f8e18ff */
[----:B------:R-:W-:Y:S01]  /*37e0*/  UISETP.NE.AND UP3, UPT, UR38, URZ, UPT ;  /* 0x000000ff2600728c */ /* 0x000fe2000bf65270 */
[----:B--23--:R-:W-:Y:S10]  /*37f0*/  @P2 BRA `(.L_x_63) ;  /* 0x00000000000c2947 */ /* 0x00cff40003800000 */
[----:B-1----:R-:W-:Y:S04]  /*3800*/  SHF.L.U32 R2, R8, 0x1f, RZ ;  /* 0x0000001f08027819 */ /* 0x002fe800000006ff */
[----:B------:R-:W1:Y:S02]  /*3810*/  SYNCS.PHASECHK.TRANS64.TRYWAIT P0, [UR7], R2 ;  /* 0x00000002ff0075a7 */ /* 0x000e640008001107 */
[----:B-1----:R-:W-:Y:S05]  /*3820*/  @!P0 BRA `(.L_x_64) ;  /* 0x0000005800588947 */ /* 0x002fea0003800000 */
.L_x_63:
[----:B------:R-:W-:Y:S01]  /*3830*/  UISETP.NE.AND UP0, UPT, UR37, 0x1, UPT ;  /* 0x000000012500788c */ /* 0x000fe2000bf05270 */
[----:B------:R-:W-:Y:S01]  /*3840*/  PLOP3.LUT P2, PT, PT, PT, PT, 0x80, 0x8 ;  /* 0x000000000008781c */ /* 0x000fe20003f4f070 */
[----:B------:R-:W-:Y:S02]  /*3850*/  UIADD3 UR4, UPT, UPT, UR5, 0x1, URZ ;  /* 0x0000000105047890 */ /* 0x000fe4000fffe0ff */
[----:B------:R-:W-:Y:S02]  /*3860*/  UIADD3 UR40, UPT, UPT, UR7, 0x20, URZ ;  /* 0x0000002007287890 */ /* 0x000fe4000fffe0ff */
[----:B------:R-:W-:Y:S01]  /*3870*/  UISETP.NE.AND UP1, UPT, UR4, 0x4, UPT ;  /* 0x000000040400788c */ /* 0x000fe2000bf25270 */
[----:B------:R-:W-:Y:S01]  /*3880*/  PLOP3.LUT P0, PT, PT, PT, UP0, 0x80, 0x8 ;  /* 0x000000000008781c */ /* 0x000fe20003f0f008 */
[----:B------:R-:W-:Y:S02]  /*3890*/  UIADD3 UR37, UPT, UPT, UR37, -0x1, URZ ;  /* 0xffffffff25257890 */ /* 0x000fe4000fffe0ff */
[----:B------:R-:W-:Y:S02]  /*38a0*/  USEL UR6, URZ, 0x1, UP1 ;  /* 0x00000001ff067887 */ /* 0x000fe40008800000 */
[----:B------:R-:W-:Y:S01]  /*38b0*/  USEL UR39, UR4, URZ, UP1 ;  /* 0x000000ff04277287 */ /* 0x000fe20008800000 */
[----:B------:R-:W-:Y:S01]  /*38c0*/  UMOV UR7, 0x40004040 ;  /* 0x4000404000077882 */ /* 0x000fe20000000000 */
[----:B------:R-:W-:Y:S02]  /*38d0*/  UMOV UR35, 0x40004040 ;  /* 0x4000404000237882 */ /* 0x000fe40000000000 */
[----:B------:R-:W-:Y:S01]  /*38e0*/  @UP0 ULEA UR4, UR39, UR41, 0x3 ;  /* 0x0000002927040291 */ /* 0x000fe2000f8e18ff */
[----:B------:R-:W-:Y:S01]  /*38f0*/  LOP3.LUT R8, R8, UR6, RZ, 0x3c, !PT ;  /* 0x0000000608087c12 */ /* 0x000fe2000f8e3cff */
[----:B------:R-:W-:Y:S01]  /*3900*/  ULEA UR6, UR5, UR44, 0xb ;  /* 0x0000002c05067291 */ /* 0x000fe2000f8e58ff */
[----:B------:R-:W-:Y:S02]  /*3910*/  UMOV UR33, 0x40004040 ;  /* 0x4000404000217882 */ /* 0x000fe40000000000 */
[----:B-1----:R-:W-:Y:S01]  /*3920*/  @P0 SHF.L.U32 R0, R8, 0x1f, RZ ;  /* 0x0000001f08000819 */ /* 0x002fe200000006ff */
[----:B------:R-:W-:Y:S02]  /*3930*/  UIADD3 UR34, UPT, UPT, UR6, 0x2, URZ ;  /* 0x0000000206227890 */ /* 0x000fe4000fffe0ff */
[----:B------:R-:W-:Y:S01]  /*3940*/  UIADD3 UR30, UPT, UPT, UR6, 0x4, URZ ;  /* 0x00000004061e7890 */ /* 0x000fe2000fffe0ff */
[----:B------:R2:W3:Y:S01]  /*3950*/  @P0 SYNCS.PHASECHK.TRANS64.TRYWAIT P2, [UR4], R0 ;  /* 0x00000000ff0005a7 */ /* 0x0004e20008041104 */
[----:B------:R-:W-:Y:S02]  /*3960*/  ULEA UR4, UR5, UR43, 0xa ;  /* 0x0000002b05047291 */ /* 0x000fe4000f8e50ff */
[----:B------:R-:W-:Y:S02]  /*3970*/  UIADD3 UR26, UPT, UPT, UR6, 0x6, URZ ;  /* 0x00000006061a7890 */ /* 0x000fe4000fffe0ff */
        /* <DEDUP_REMOVED lines=10> */
[----:B------:R-:W-:Y:S01]  /*3a20*/  UIADD3 UR8, UPT, UPT, UR4, 0x206, URZ ;  /* 0x0000020604087890 */ /* 0x000fe2000fffe0ff */
[----:B------:R-:W-:Y:S01]  /*3a30*/  UMOV UR5, 0x40004040 ;  /* 0x4000404000057882 */ /* 0x000fe20000000000 */
[----:B------:R-:W-:Y:S01]  /*3a40*/  UMOV UR31, 0x40004040 ;  /* 0x40004040001f7882 */ /* 0x000fe20000000000 */
[----:B------:R1:W-:Y:S01]  /*3a50*/  UTCHMMA gdesc[UR4], gdesc[UR6], tmem[UR36], tmem[UR62], idesc[UR63], UP2 ;  /* 0x00ff3e06040075ea */ /* 0x0003e20009000024 */
[----:B------:R-:W-:Y:S01]  /*3a60*/  UPLOP3.LUT UP2, UPT, UPT, UPT, UPT, 0x80, 0x8 ;  /* 0x000000000008789c */ /* 0x000fe20003f4f070 */
[----:B------:R2:W-:Y:S01]  /*3a70*/  UTCHMMA gdesc[UR32], gdesc[UR34], tmem[UR36], tmem[UR60], idesc[UR61], UPT ;  /* 0x00ff3c22200075ea */ /* 0x0005e2000b800024 */
[----:B------:R-:W-:Y:S01]  /*3a80*/  UMOV UR29, 0x40004040 ;  /* 0x40004040001d7882 */ /* 0x000fe20000000000 */
[----:B------:R-:W-:Y:S01]  /*3a90*/  UMOV UR27, 0x40004040 ;  /* 0x40004040001b7882 */ /* 0x000fe20000000000 */
        /* <DEDUP_REMOVED lines=12> */
[----:B------:R-:W-:Y:S01]  /*3b60*/  UMOV UR9, 0x40004040 ;  /* 0x4000404000097882 */ /* 0x000fe20000000000 */
[----:B------:R2:W-:Y:S01]  /*3b70*/  UTCHMMA gdesc[UR12], gdesc[UR14], tmem[UR36], tmem[UR50], idesc[UR51], UPT ;  /* 0x00ff320e0c0075ea */ /* 0x0005e2000b800024 */
[----:B------:R2:W-:Y:S01]  /*3b80*/  UTCHMMA gdesc[UR8], gdesc[UR10], tmem[UR36], tmem[UR48], idesc[UR49], UPT ;  /* 0x00ff300a080075ea */ /* 0x0005e2000b800024 */
[----:B------:R2:W-:Y:S01]  /*3b90*/  UTCBAR.MULTICAST [UR40], URZ, UR42 ;  /* 0x000000ff280073e9 */ /* 0x0005e2000800082a */
[----:B-1----:R-:W-:Y:S01]  /*3ba0*/  UMOV UR5, UR39 ;  /* 0x0000002700057c82 */ /* 0x002fe20008000000 */
[----:B------:R-:W-:Y:S05]  /*3bb0*/  BRA.U UP3, `(.L_x_65) ;  /* 0xfffffffd03007547 */ /* 0x000fea000b83ffff */
.L_x_62:
[----:B------:R-:W-:Y:S01]  /*3bc0*/  UIADD3 UR4, UPT, UPT, UR45, 0x1, URZ ;  /* 0x000000012d047890 */ /* 0x000fe2000fffe0ff */
[C---:B------:R-:W-:Y:S01]  /*3bd0*/  ISETP.NE.AND P0, PT, R10.reuse, 0x2, PT ;  /* 0x000000020a00780c */ /* 0x040fe20003f05270 */
[----:B------:R-:W-:Y:S02]  /*3be0*/  UIADD3 UR5, UPT, UPT, UR46, 0xb0, URZ ;  /* 0x000000b02e057890 */ /* 0x000fe4000fffe0ff */
[----:B------:R-:W-:Y:S01]  /*3bf0*/  UISETP.NE.AND UP0, UPT, UR4, 0x4, UPT ;  /* 0x000000040400788c */ /* 0x000fe2000bf05270 */
[----:B-12---:R-:W-:Y:S02]  /*3c00*/  SEL R0, RZ, 0x1, P0 ;  /* 0x00000001ff007807 */ /* 0x006fe40000000000 */
[----:B------:R-:W-:Y:S01]  /*3c10*/  SEL R10, R10, RZ, P0 ;  /* 0x000000ff0a0a7207 */ /* 0x000fe20000000000 */
[----:B------:R-:W-:Y:S01]  /*3c20*/  USEL UR6, URZ, 0x1, UP0 ;  /* 0x00000001ff067887 */ /* 0x000fe20008000000 */
[----:B------:R-:W-:Y:S01]  /*3c30*/  LOP3.LUT R9, R9, R0, RZ, 0x3c, !PT ;  /* 0x0000000009097212 */ /* 0x000fe200078e3cff */
[----:B------:R-:W-:Y:S01]  /*3c40*/  USEL UR45, UR4, URZ, UP0 ;  /* 0x000000ff042d7287 */ /* 0x000fe20008000000 */
[----:B------:R1:W-:Y:S03]  /*3c50*/  UTCBAR [UR5], URZ ;  /* 0x000000ff050073e9 */ /* 0x0003e600080000ff */
[----:B------:R-:W-:Y:S01]  /*3c60*/  LOP3.LUT R11, R11, UR6, RZ, 0x3c, !PT ;  /* 0x000000060b0b7c12 */ /* 0x000fe2000f8e3cff */
[----:B------:R-:W-:Y:S07]  /*3c70*/  @P1 BRA `(.L_x_66) ;  /* 0xfffffff800381947 */ /* 0x000fee000383ffff */
[----:B------:R-:W2:Y:S01]  /*3c80*/  S2UR UR8, SR_CgaCtaId ;  /* 0x00000000000879c3 */ /* 0x000ea20000008800 */
[----:B------:R-:W-:Y:S01]  /*3c90*/  ELECT P0, URZ, PT ;  /* 0x0000000000ff782f */ /* 0x000fe20003800000 */
[----:B------:R-:W-:Y:S01]  /*3ca0*/  IMAD.MOV.U32 R0, RZ, RZ, 0x1 ;  /* 0x00000001ff007424 */ /* 0x000fe200078e00ff */
[----:B------:R-:W-:Y:S01]  /*3cb0*/  UIADD3 UR41, UPT, UPT, UR41, 0xd0, URZ ;  /* 0x000000d029297890 */ /* 0x000fe2000fffe0ff */
[----:B------:R-:W-:Y:S01]  /*3cc0*/  SHF.L.U32 R2, R11, 0x1f, RZ ;  /* 0x0000001f0b027819 */ /* 0x000fe200000006ff */
[----:B------:R-:W-:-:S03]  /*3cd0*/  UMOV UR4, 0x40 ;  /* 0x0000004000047882 */ /* 0x000fc60000000000 */
[----:B------:R-:W-:Y:S01]  /*3ce0*/  UVIRTCOUNT.DEALLOC.SMPOOL 0x80 ;  /* 0x000000800000784c */ /* 0x000fe20000000000 */
[----:B--2---:R-:W-:Y:S02]  /*3cf0*/  ULEA UR8, UR8, UR4, 0x18 ;  /* 0x0000000408087291 */ /* 0x004fe4000f8ec0ff */
[----:B------:R-:W-:-:S07]  /*3d00*/  ULEA UR4, UR45, UR41, 0x3 ;  /* 0x000000292d047291 */ /* 0x000fce000f8e18ff */
[----:B------:R2:W-:Y:S02]  /*3d10*/  @P0 STS.U8 [UR8+0x1c], R0 ;  /* 0x00001c00ff000988 */ /* 0x0005e40008000008 */
[----:B------:R-:W4:Y:S02]  /*3d20*/  SYNCS.PHASECHK.TRANS64.TRYWAIT P0, [UR4], R2 ;  /* 0x00000002ff0075a7 */ /* 0x000f240008001104 */
[----:B--2-4-:R-:W-:Y:S05]  /*3d30*/  @!P0 BRA `(.L_x_67) ;  /* 0x00000054002c8947 */ /* 0x014fea0003800000 */
.L_x_158:
[----:B------:R-:W-:-:S04]  /*3d40*/  UIADD3 UR4, UPT, UPT, UR45, 0x1, URZ ;  /* 0x000000012d047890 */ /* 0x000fc8000fffe0ff */
[----:B------:R-:W-:-:S04]  /*3d50*/  UISETP.NE.AND UP0, UPT, UR4, 0x4, UPT ;  /* 0x000000040400788c */ /* 0x000fc8000bf05270 */
[----:B------:R-:W-:Y:S02]  /*3d60*/  USEL UR6, URZ, 0x1, UP0 ;  /* 0x00000001ff067887 */ /* 0x000fe40008000000 */
[----:B------:R-:W-:-:S04]  /*3d70*/  USEL UR4, UR4, URZ, UP0 ;  /* 0x000000ff04047287 */ /* 0x000fc80008000000 */
[----:B-1----:R-:W-:Y:S01]  /*3d80*/  ULEA UR5, UR4, UR41, 0x3 ;  /* 0x0000002904057291 */ /* 0x002fe2000f8e18ff */
[----:B--2---:R-:W-:-:S04]  /*3d90*/  LOP3.LUT R2, R11, UR6, RZ, 0x3c, !PT ;  /* 0x000000060b027c12 */ /* 0x004fc8000f8e3cff */
[----:B------:R-:W-:-:S04]  /*3da0*/  SHF.L.U32 R3, R2, 0x1f, RZ ;  /* 0x0000001f02037819 */ /* 0x000fc800000006ff */
[----:B------:R-:W1:Y:S02]  /*3db0*/  SYNCS.PHASECHK.TRANS64.TRYWAIT P0, [UR5], R3 ;  /* 0x00000003ff0075a7 */ /* 0x000e640008001105 */
[----:B-1----:R-:W-:Y:S05]  /*3dc0*/  @!P0 BRA `(.L_x_68) ;  /* 0x0000005400208947 */ /* 0x002fea0003800000 */
.L_x_160:
        /* <DEDUP_REMOVED lines=9> */
.L_x_162:
[----:B------:R-:W-:-:S04]  /*3e60*/  UIADD3 UR4, UPT, UPT, UR4, 0x1, URZ ;  /* 0x0000000104047890 */ /* 0x000fc8000fffe0ff */
[----:B------:R-:W-:-:S04]  /*3e70*/  UISETP.NE.AND UP0, UPT, UR4, 0x4, UPT ;  /* 0x000000040400788c */ /* 0x000fc8000bf05270 */
[----:B------:R-:W-:Y:S02]  /*3e80*/  USEL UR5, URZ, 0x1, UP0 ;  /* 0x00000001ff057887 */ /* 0x000fe40008000000 */
[----:B------:R-:W-:-:S04]  /*3e90*/  USEL UR4, UR4, URZ, UP0 ;  /* 0x000000ff04047287 */ /* 0x000fc80008000000 */
[----:B------:R-:W-:Y:S01]  /*3ea0*/  ULEA UR4, UR4, UR41, 0x3 ;  /* 0x0000002904047291 */ /* 0x000fe2000f8e18ff */
[----:B------:R-:W-:-:S04]  /*3eb0*/  LOP3.LUT R2, R2, UR5, RZ, 0x3c, !PT ;  /* 0x0000000502027c12 */ /* 0x000fc8000f8e3cff */
[----:B------:R-:W-:-:S04]  /*3ec0*/  SHF.L.U32 R2, R2, 0x1f, RZ ;  /* 0x0000001f02027819 */ /* 0x000fc800000006ff */
[----:B------:R-:W2:Y:S02]  /*3ed0*/  SYNCS.PHASECHK.TRANS64.TRYWAIT P0, [UR4], R2 ;  /* 0x00000002ff0075a7 */ /* 0x000ea40008001104 */
[----:B--2---:R-:W-:Y:S05]  /*3ee0*/  @!P0 BRA `(.L_x_70) ;  /* 0x0000005400088947 */ /* 0x004fea0003800000 */
.L_x_164:
[----:B------:R-:W-:Y:S01]  /*3ef0*/  NOP ;  /* 0x0000000000007918 */ /* 0x000fe20000000000 */
[----:B-1----:R-:W1:Y:S01]  /*3f00*/  LDS R0, [UR8+0x14] ;  /* 0x00001408ff007984 */ /* 0x002e620008000800 */
[----:B------:R-:W-:Y:S01]  /*3f10*/  ULOP3.LUT UR4, UR65, 0xffff, URZ, 0xc0, !UPT ;  /* 0x0000ffff41047892 */ /* 0x000fe2000f8ec0ff */
[----:B------:R-:W-:Y:S01]  /*3f20*/  UMOV UR5, 0xffff ;  /* 0x0000ffff00057882 */ /* 0x000fe20000000000 */
[----:B------:R-:W-:Y:S02]  /*3f30*/  UMOV UR6, 0x1 ;  /* 0x0000000100067882 */ /* 0x000fe40000000000 */
[----:B------:R-:W-:-:S04]  /*3f40*/  USHF.R.U32.HI UR4, URZ, 0x5, UR4 ;  /* 0x00000005ff047899 */ /* 0x000fc80008011604 */
[----:B------:R-:W-:Y:S02]  /*3f50*/  USHF.L.U32 UR5, UR5, UR4, URZ ;  /* 0x0000000405057299 */ /* 0x000fe400080006ff */
[----:B------:R-:W-:-:S04]  /*3f60*/  USHF.L.U32 UR4, UR6, UR4, URZ ;  /* 0x0000000406047299 */ /* 0x000fc800080006ff */
[----:B-1----:R-:W-:-:S04]  /*3f70*/  LOP3.LUT R0, R0, UR5, RZ, 0xc0, !PT ;  /* 0x0000000500007c12 */ /* 0x002fc8000f8ec0ff */
[----:B------:R-:W-:-:S13]  /*3f80*/  ISETP.NE.AND P0, PT, R0, UR5, PT ;  /* 0x0000000500007c0c */ /* 0x000fda000bf05270 */
[----:B------:R-:W-:Y:S05]  /*3f90*/  @P0 BRA `(.L_x_71) ;  /* 0x0000000000580947 */ /* 0x000fea0003800000 */
[----:B------:R-:W1:Y:S02]  /*3fa0*/  LDS R0, [UR8+0x18] ;  /* 0x00001808ff007984 */ /* 0x000e640008000800 */
[----:B-1----:R-:W-:-:S04]  /*3fb0*/  LOP3.LUT R0, R0, UR4, RZ, 0xc0, !PT ;  /* 0x0000000400007c12 */ /* 0x002fc8000f8ec0ff */
[----:B------:R-:W-:-:S13]  /*3fc0*/  ISETP.NE.AND P0, PT, R0, UR4, PT ;  /* 0x0000000400007c0c */ /* 0x000fda000bf05270 */
[----:B------:R-:W-:Y:S05]  /*3fd0*/  @P0 BRA `(.L_x_72) ;  /* 0x00000000003c0947 */ /* 0x000fea0003800000 */
[----:B------:R-:W1:Y:S01]  /*3fe0*/  S2R R2, SR_LANEID ;  /* 0x0000000000027919 */ /* 0x000e620000000000 */
[----:B------:R-:W-:-:S06]  /*3ff0*/  ULOP3.LUT UR5, URZ, UR5, URZ, 0x33, !UPT ;  /* 0x00000005ff057292 */ /* 0x000fcc000f8e33ff */
[----:B------:R-:W-:-:S04]  /*4000*/  IMAD.U32 R0, RZ, RZ, UR5 ;  /* 0x00000005ff007e24 */ /* 0x000fc8000f8e00ff */
[----:B------:R2:W4:Y:S02]  /*4010*/  REDUX UR7, R0 ;  /* 0x00000000000773c4 */ /* 0x0005240000000000 */
[----:B------:R1:W-:Y:S01]  /*4020*/  UTCATOMSWS.AND URZ, UR5 ;  /* 0x0000000500ff79e3 */ /* 0x0003e20008000000 */
[----:B--2---:R-:W-:Y:S01]  /*4030*/  LOP3.LUT R0, RZ, UR4, RZ, 0x33, !PT ;  /* 0x00000004ff007c12 */ /* 0x004fe2000f8e33ff */
[----:B------:R-:W-:Y:S02]  /*4040*/  VOTEU.ANY UR4, UPT, PT ;  /* 0x0000000000047886 */ /* 0x000fe400038e0100 */
[----:B------:R-:W-:Y:S02]  /*4050*/  UFLO.U32 UR4, UR4 ;  /* 0x00000004000472bd */ /* 0x000fe400080e0000 */
[----:B------:R-:W2:Y:S04]  /*4060*/  REDUX UR6, R0 ;  /* 0x00000000000673c4 */ /* 0x000ea80000000000 */
[----:B-1----:R-:W-:-:S02]  /*4070*/  ISETP.EQ.U32.AND P0, PT, R2, UR4, PT ;  /* 0x0000000402007c0c */ /* 0x002fc4000bf02070 */
[----:B----4-:R-:W-:-:S11]  /*4080*/  MOV R2, UR7 ;  /* 0x0000000700027c02 */ /* 0x010fd60008000f00 */
[----:B------:R1:W-:Y:S01]  /*4090*/  @P0 ATOMS.AND RZ, [UR8+0x14], R2 ;  /* 0x00001402ffff098c */ /* 0x0003e2000a800008 */
[----:B--2---:R-:W-:-:S05]  /*40a0*/  IMAD.U32 R0, RZ, RZ, UR6 ;  /* 0x00000006ff007e24 */ /* 0x004fca000f8e00ff */
[----:B------:R1:W-:Y:S01]  /*40b0*/  @P0 ATOMS.AND RZ, [UR8+0x18], R0 ;  /* 0x00001800ffff098c */ /* 0x0003e2000a800008 */
[----:B------:R-:W-:Y:S05]  /*40c0*/  BRA `(.L_x_73) ;  /* 0x0000000000147947 */ /* 0x000fea0003800000 */
.L_x_72:
[----:B------:R-:W-:Y:S02]  /*40d0*/  MOV R2, 0x40f0 ;  /* 0x000040f000027802 */ /* 0x000fe40000000f00 */
[----:B---3-5:R-:W-:Y:S05]  /*40e0*/  CALL.REL.NOINC `($__internal_0_$__cuda_sm10x_tcgen05_guardrail_trap_col_being_dealloced_not_returned_by_alloc) ;  /* 0x0000005400f07944 */ /* 0x028fea0003c00000 */
[----:B------:R-:W-:Y:S05]  /*40f0*/  BRA `(.L_x_73) ;  /* 0x0000000000087947 */ /* 0x000fea0003800000 */
.L_x_71:
[----:B------:R-:W-:Y:S02]  /*4100*/  MOV R2, 0x4120 ;  /* 0x0000412000027802 */ /* 0x000fe40000000f00 */
[----:B---3-5:R-:W-:Y:S05]  /*4110*/  CALL.REL.NOINC `($__internal_2_$__cuda_sm10x_tcgen05_guardrail_trap_unallocated_columns_being_dealloced) ;  /* 0x0000005400fc7944 */ /* 0x028fea0003c00000 */
.L_x_73:
[----:B------:R-:W-:Y:S01]  /*4120*/  NOP ;  /* 0x0000000000007918 */ /* 0x000fe20000000000 */
[----:B------:R-:W-:Y:S05]  /*4130*/  EXIT ;  /* 0x000000000000794d */ /* 0x000fea0003800000 */
.L_x_55:
[----:B------:R-:W-:-:S09]  /*4140*/  UISETP.NE.OR UP0, UPT, UR17, 0x3, !UP3 ;  /* 0x000000031100788c */ /* 0x000fd2000df05670 */
[----:B------:R-:W-:Y:S05]  /*4150*/  BRA.U UP0, `(.L_x_74) ;  /* 0x0000001100547547 */ /* 0x000fea000b800000 */
[----:B------:R-:W1:Y:S01]  /*4160*/  LDCU UR31, c[0x0][0x370] ;  /* 0x00006e00ff1f77ac */ /* 0x000e620008000800 */
[----:B------:R-:W2:Y:S01]  /*4170*/  LDC.64 R16, c[0x0][0x348] ;  /* 0x0000d200ff107b82 */ /* 0x000ea20000000a00 */
[----:B------:R-:W-:Y:S02]  /*4180*/  HFMA2 R13, -RZ, RZ, 0, 0 ;  /* 0x00000000ff0d7431 */ /* 0x000fe400000001ff */
[----:B------:R-:W-:Y:S01]  /*4190*/  IMAD.MOV.U32 R15, RZ, RZ, 0x1 ;  /* 0x00000001ff0f7424 */ /* 0x000fe200078e00ff */
[----:B------:R-:W1:Y:S01]  /*41a0*/  LDCU.128 UR48, c[0x0][0xb10] ;  /* 0x00016200ff3077ac */ /* 0x000e620008000c00 */
[----:B------:R-:W-:Y:S01]  /*41b0*/  IMAD.MOV.U32 R14, RZ, RZ, RZ ;  /* 0x000000ffff0e7224 */ /* 0x000fe200078e00ff */
[----:B------:R-:W-:Y:S01]  /*41c0*/  MOV R7, 0x2000 ;  /* 0x0000200000077802 */ /* 0x000fe20000000f00 */
[----:B------:R-:W3:Y:S01]  /*41d0*/  LDCU UR30, c[0x0][0x374] ;  /* 0x00006e80ff1e77ac */ /* 0x000ee20008000800 */
[----:B------:R-:W4:Y:S01]  /*41e0*/  LDC.64 R2, c[0x0][0x888] ;  /* 0x00022200ff027b82 */ /* 0x000f220000000a00 */
[----:B------:R-:W3:Y:S01]  /*41f0*/  LDCU UR15, c[0x0][0xb0c] ;  /* 0x00016180ff0f77ac */ /* 0x000ee20008000800 */
[----:B------:R-:W2:Y:S06]  /*4200*/  LDCU UR41, c[0x0][0xb20] ;  /* 0x00016400ff2977ac */ /* 0x000eac0008000800 */
[----:B------:R-:W4:Y:S01]  /*4210*/  LDC.64 R4, c[0x0][0x890] ;  /* 0x00022400ff047b82 */ /* 0x000f220000000a00 */
[----:B------:R-:W2:Y:S01]  /*4220*/  LDCU UR4, c[0x0][0xb30] ;  /* 0x00016600ff0477ac */ /* 0x000ea20008000800 */
[----:B------:R-:W-:Y:S01]  /*4230*/  UMOV UR21, 0x400 ;  /* 0x0000040000157882 */ /* 0x000fe20000000000 */
[----:B-1----:R-:W-:-:S02]  /*4240*/  UIMAD.WIDE.U32 UR6, UR31, UR48, URZ ;  /* 0x000000301f0672a5 */ /* 0x002fc4000f8e00ff */
[----:B---3--:R-:W-:Y:S02]  /*4250*/  UIMAD.WIDE.U32 UR8, UR30, UR51, URZ ;  /* 0x000000331e0872a5 */ /* 0x008fe4000f8e00ff */
[----:B------:R-:W-:Y:S02]  /*4260*/  ULEA UR21, UR47, UR21, 0x18 ;  /* 0x000000152f157291 */ /* 0x000fe4000f8ec0ff */
[----:B------:R-:W-:Y:S02]  /*4270*/  UPLOP3.LUT UP3, UPT, UPT, UPT, UPT, 0x40, 0x4 ;  /* 0x000000000004789c */ /* 0x000fe40003f6e870 */
[----:B------:R-:W-:Y:S01]  /*4280*/  UIADD3 UR37, UPT, UPT, UR21, 0x58, URZ ;  /* 0x0000005815257890 */ /* 0x000fe2000fffe0ff */
[----:B------:R-:W-:Y:S01]  /*4290*/  UMOV UR6, UR7 ;  /* 0x0000000700067c82 */ /* 0x000fe20008000000 */
[----:B------:R-:W-:Y:S01]  /*42a0*/  UMOV UR38, UR9 ;  /* 0x0000000900267c82 */ /* 0x000fe20008000000 */
[----:B------:R-:W-:Y:S02]  /*42b0*/  UISETP.GE.AND UP0, UPT, UR42, 0x1, UPT ;  /* 0x000000012a00788c */ /* 0x000fe4000bf06270 */
[----:B------:R-:W-:Y:S01]  /*42c0*/  UISETP.NE.AND UP4, UPT, UR42, 0x1, UPT ;  /* 0x000000012a00788c */ /* 0x000fe2000bf85270 */
[----:B------:R-:W1:Y:S01]  /*42d0*/  LDCU.64 UR22, c[0x0][0xb28] ;  /* 0x00016500ff1677ac */ /* 0x000e620008000a00 */
[----:B------:R-:W-:-:S02]  /*42e0*/  UISETP.NE.AND UP6, UPT, UR15, 0x1, UPT ;  /* 0x000000010f00788c */ /* 0x000fc4000bfc5270 */
[----:B------:R-:W-:Y:S02]  /*42f0*/  UISETP.NE.AND UP5, UPT, UR50, 0x1, UPT ;  /* 0x000000013200788c */ /* 0x000fe4000bfa5270 */
[----:B------:R-:W-:Y:S02]  /*4300*/  UIADD3 UR33, UPT, UPT, UR21, 0x40, URZ ;  /* 0x0000004015217890 */ /* 0x000fe4000fffe0ff */
[----:B------:R-:W-:Y:S02]  /*4310*/  UIADD3 UR25, UPT, UPT, UR21, 0x48, URZ ;  /* 0x0000004815197890 */ /* 0x000fe4000fffe0ff */
[----:B------:R-:W-:Y:S02]  /*4320*/  UIADD3 UR17, UPT, UPT, UR21, 0x50, URZ ;  /* 0x0000005015117890 */ /* 0x000fe4000fffe0ff */
[----:B------:R-:W-:Y:S02]  /*4330*/  UPRMT UR37, UR47, 0x654, UR37 ;  /* 0x000006542f257896 */ /* 0x000fe40008000025 */
[----:B------:R-:W-:-:S02]  /*4340*/  USHF.R.U32.HI UR39, URZ, UR49, UR6 ;  /* 0x00000031ff277299 */ /* 0x000fc40008011606 */
[----:B--2---:R-:W-:Y:S02]  /*4350*/  USHF.R.U32.HI UR38, URZ, UR41, UR38 ;  /* 0x00000029ff267299 */ /* 0x004fe40008011626 */
[----:B------:R-:W-:-:S11]  /*4360*/  UISETP.NE.AND UP2, UPT, UR4, 0x1, UPT ;  /* 0x000000010400788c */ /* 0x000fd6000bf45270 */
.L_x_85:
[C---:B------:R-:W-:Y:S02]  /*4370*/  LEA R12, R14.reuse, UR21, 0x3 ;  /* 0x000000150e0c7c11 */ /* 0x040fe4000f8e18ff */
[----:B------:R-:W-:Y:S02]  /*4380*/  SHF.L.U32 R0, R13, 0x1f, RZ ;  /* 0x0000001f0d007819 */ /* 0x000fe400000006ff */
[----:B------:R-:W-:Y:S02]  /*4390*/  LEA R8, R14, UR21, 0x4 ;  /* 0x000000150e087c11 */ /* 0x000fe4000f8e20ff */
[----:B--2---:R-:W2:Y:S02]  /*43a0*/  SYNCS.PHASECHK.TRANS64.TRYWAIT P0, [R12+URZ+0x90], R0 ;  /* 0x000090000c0075a7 */ /* 0x004ea400080011ff */
[----:B--2---:R-:W-:Y:S05]  /*43b0*/  @!P0 BRA `(.L_x_75) ;  /* 0x0000004c00ec8947 */ /* 0x004fea0003800000 */
.L_x_165:
[----:B------:R-:W3:Y:S01]  /*43c0*/  LDS.128 R8, [R8+0x120] ;  /* 0x0001200008087984 */ /* 0x000ee20000000c00 */
[----:B------:R-:W-:Y:S01]  /*43d0*/  UISETP.GE.AND UP0, UPT, UR42, 0x1, UPT ;  /* 0x000000012a00788c */ /* 0x000fe2000bf06270 */
[----:B------:R-:W-:Y:S01]  /*43e0*/  @!PT LDS RZ, [RZ] ;  /* 0x00000000fffff984 */ /* 0x000fe20000000800 */
[----:B------:R-:W-:Y:S01]  /*43f0*/  @!PT LDS RZ, [RZ] ;  /* 0x00000000fffff984 */ /* 0x000fe20000000800 */
[----:B------:R-:W-:Y:S01]  /*4400*/  @!PT LDS RZ, [RZ] ;  /* 0x00000000fffff984 */ /* 0x000fe20000000800 */
[----:B------:R-:W-:Y:S01]  /*4410*/  @!PT LDS RZ, [RZ] ;  /* 0x00000000fffff984 */ /* 0x000fe20000000800 */
[----:B------:R1:W-:Y:S06]  /*4420*/  MEMBAR.ALL.CTA ;  /* 0x0000000000007992 */ /* 0x0003ec0000008000 */
[----:B-1----:R-:W1:Y:S01]  /*4430*/  FENCE.VIEW.ASYNC.S ;  /* 0x00000000000073c6 */ /* 0x002e620000000000 */
[----:B---3--:R-:W-:Y:S11]  /*4440*/  LOP3.LUT P0, RZ, R10, 0x1, RZ, 0xc0, !PT ;  /* 0x000000010aff7812 */ /* 0x008ff6000780c0ff */
[----:B------:R-:W-:Y:S02]  /*4450*/  @!UPT UIADD3 URZ, UPT, UPT, URZ, URZ, URZ ;  /* 0x000000fffffff290 */ /* 0x000fe4000fffe0ff */
[----:B-1----:R-:W-:Y:S01]  /*4460*/  VOTEU.ANY UP1, P0 ;  /* 0x0000000000ff7886 */ /* 0x002fe20000020100 */
[----:B------:R-:W-:Y:S11]  /*4470*/  PLOP3.LUT P0, PT, PT, PT, UP1, 0x80, 0x8 ;  /* 0x000000000008781c */ /* 0x000ff60003f0f018 */
[----:B------:R-:W-:Y:S02]  /*4480*/  @!UPT UIADD3 URZ, UPT, UPT, URZ, URZ, URZ ;  /* 0x000000fffffff290 */ /* 0x000fe4000fffe0ff */
[----:B--2---:R-:W-:Y:S02]  /*4490*/  @P0 SHF.R.U32.HI R0, RZ, 0x10, R9 ;  /* 0x00000010ff000819 */ /* 0x004fe40000011609 */
[----:B------:R-:W-:Y:S02]  /*44a0*/  @P0 MOV R6, R8 ;  /* 0x0000000800060202 */ /* 0x000fe40000000f00 */
[----:B------:R-:W-:Y:S01]  /*44b0*/  @P0 R2UR UR4, R0 ;  /* 0x00000000000402ca */ /* 0x000fe200000e0000 */
[----:B------:R-:W-:Y:S01]  /*44c0*/  VIADD R0, R12, 0xa0 ;  /* 0x000000a00c007836 */ /* 0x000fe20000000000 */
[----:B------:R-:W-:Y:S02]  /*44d0*/  @P0 LOP3.LUT R8, R9, 0xffff, RZ, 0xc0, !PT ;  /* 0x0000ffff09080812 */ /* 0x000fe400078ec0ff */
[----:B------:R-:W-:Y:S02]  /*44e0*/  @P0 R2UR UR6, R6 ;  /* 0x00000000060602ca */ /* 0x000fe400000e0000 */
[----:B------:R-:W-:Y:S02]  /*44f0*/  PRMT R0, RZ, 0x654, R0 ;  /* 0x00000654ff007816 */ /* 0x000fe40000000000 */
[----:B------:R-:W-:Y:S02]  /*4500*/  @P0 R2UR UR5, R8 ;  /* 0x00000000080502ca */ /* 0x000fe400000e0000 */
[----:B------:R1:W-:Y:S03]  /*4510*/  SYNCS.ARRIVE.TRANS64.RED.A1T0 RZ, [R0+URZ], RZ ;  /* 0x000000ff00ff79a7 */ /* 0x0003e600081004ff */
[----:B------:R-:W-:Y:S04]  /*4520*/  @UP1 UMOV UR29, UR4 ;  /* 0x00000004001d1c82 */ /* 0x000fe80008000000 */
[----:B------:R-:W-:Y:S04]  /*4530*/  @UP1 UMOV UR14, UR6 ;  /* 0x00000006000e1c82 */ /* 0x000fe80008000000 */
[----:B------:R-:W-:Y:S01]  /*4540*/  @UP1 UMOV UR13, UR5 ;  /* 0x00000005000d1c82 */ /* 0x000fe20008000000 */
[----:B------:R-:W-:Y:S05]  /*4550*/  BRA.U !UP0, `(.L_x_76) ;  /* 0x0000000108a47547 */ /* 0x000fea000b800000 */
[----:B------:R-:W-:Y:S02]  /*4560*/  UIMAD.WIDE.U32 UR18, UR13, UR51, URZ ;  /* 0x000000330d1272a5 */ /* 0x000fe4000f8e00ff */
[----:B------:R-:W-:Y:S02]  /*4570*/  UIMAD.WIDE.U32 UR26, UR14, UR48, URZ ;  /* 0x000000300e1a72a5 */ /* 0x000fe4000f8e00ff */
[----:B------:R-:W-:Y:S02]  /*4580*/  USEL UR4, UR30, UR38, !UP5 ;  /* 0x000000261e047287 */ /* 0x000fe4000e800000 */
[----:B------:R-:W-:Y:S02]  /*4590*/  USEL UR7, UR31, UR39, !UP6 ;  /* 0x000000271f077287 */ /* 0x000fe4000f000000 */
[----:B------:R-:W-:Y:S02]  /*45a0*/  UIMAD.WIDE.U32 UR8, UR4, UR22, URZ ;  /* 0x00000016040872a5 */ /* 0x000fe4000f8e00ff */
[----:B------:R-:W-:Y:S01]  /*45b0*/  UIMAD.WIDE.U32 UR10, UR7, UR22, URZ ;  /* 0x00000016070a72a5 */ /* 0x000fe2000f8e00ff */
[----:B------:R-:W-:Y:S02]  /*45c0*/  UMOV UR5, UR19 ;  /* 0x0000001300057c82 */ /* 0x000fe40008000000 */
[----:B------:R-:W-:Y:S03]  /*45d0*/  USHF.R.U32.HI UR6, URZ, UR41, UR5 ;  /* 0x00000029ff067299 */ /* 0x000fe60008011605 */
[----:B------:R-:W-:Y:S01]  /*45e0*/  UMOV UR5, UR27 ;  /* 0x0000001b00057c82 */ /* 0x000fe20008000000 */
[----:B------:R-:W-:Y:S02]  /*45f0*/  USEL UR6, UR13, UR6, !UP5 ;  /* 0x000000060d067287 */ /* 0x000fe4000e800000 */
[----:B------:R-:W-:Y:S03]  /*4600*/  USHF.R.U32.HI UR12, URZ, UR49, UR5 ;  /* 0x00000031ff0c7299 */ /* 0x000fe60008011605 */
[----:B------:R-:W-:Y:S02]  /*4610*/  UMOV UR5, UR9 ;  /* 0x0000000900057c82 */ /* 0x000fe40008000000 */
[----:B------:R-:W-:Y:S03]  /*4620*/  @UP4 USHF.R.U32.HI UR4, URZ, UR23, UR5 ;  /* 0x00000017ff044299 */ /* 0x000fe60008011605 */
[----:B------:R-:W-:Y:S01]  /*4630*/  UMOV UR5, UR11 ;  /* 0x0000000b00057c82 */ /* 0x000fe20008000000 */
[----:B------:R-:W-:Y:S02]  /*4640*/  UIMAD UR4, UR42, UR4, URZ ;  /* 0x000000042a0472a4 */ /* 0x000fe4000f8e02ff */
[----:B------:R-:W-:Y:S02]  /*4650*/  @UP4 USHF.R.U32.HI UR7, URZ, UR23, UR5 ;  /* 0x00000017ff074299 */ /* 0x000fe40008011605 */
[----:B------:R-:W-:Y:S02]  /*4660*/  UIMAD.WIDE.U32 UR10, UR6, UR22, URZ ;  /* 0x00000016060a72a5 */ /* 0x000fe4000f8e00ff */
[----:B------:R-:W-:Y:S02]  /*4670*/  USEL UR5, UR14, UR12, !UP6 ;  /* 0x0000000c0e057287 */ /* 0x000fe4000f000000 */
[----:B------:R-:W-:Y:S02]  /*4680*/  UIMAD UR8, UR42, UR7, URZ ;  /* 0x000000072a0872a4 */ /* 0x000fe4000f8e02ff */
[----:B------:R-:W-:Y:S03]  /*4690*/  UISETP.GE.AND UP0, UPT, UR6, UR4, UPT ;  /* 0x000000040600728c */ /* 0x000fe6000bf06270 */
[----:B------:R-:W-:Y:S01]  /*46a0*/  UMOV UR4, UR11 ;  /* 0x0000000b00047c82 */ /* 0x000fe20008000000 */
[----:B------:R-:W-:Y:S02]  /*46b0*/  UISETP.GE.OR UP0, UPT, UR5, UR8, UP0 ;  /* 0x000000080500728c */ /* 0x000fe40008706670 */
[----:B------:R-:W-:Y:S02]  /*46c0*/  USHF.R.U32.HI UR4, URZ, UR23, UR4 ;  /* 0x00000017ff047299 */ /* 0x000fe40008011604 */
[----:B------:R-:W-:Y:S02]  /*46d0*/  UIMAD.WIDE.U32 UR8, UR5, UR22, URZ ;  /* 0x00000016050872a5 */ /* 0x000fe4000f8e00ff */
[----:B------:R-:W-:Y:S04]  /*46e0*/  USEL UR10, UR6, UR4, !UP4 ;  /* 0x00000004060a7287 */ /* 0x000fe8000e000000 */
[----:B------:R-:W-:Y:S01]  /*46f0*/  UIADD3 UR11, UPT, UPT, -UR10, URZ, URZ ;  /* 0x000000ff0a0b7290 */ /* 0x000fe2000fffe1ff */
[----:B------:R-:W-:Y:S02]  /*4700*/  @!UP0 UMOV UR4, UR9 ;  /* 0x0000000900048c82 */ /* 0x000fe40008000000 */
[----:B------:R-:W-:Y:S02]  /*4710*/  @!UP0 USHF.R.U32.HI UR4, URZ, UR23, UR4 ;  /* 0x00000017ff048299 */ /* 0x000fe40008011604 */
[----:B------:R-:W-:Y:S02]  /*4720*/  UIMAD UR8, UR42, UR11, UR6 ;  /* 0x0000000b2a0872a4 */ /* 0x000fe4000f8e0206 */
[----:B------:R-:W-:Y:S04]  /*4730*/  @!UP0 USEL UR4, UR5, UR4, !UP4 ;  /* 0x0000000405048287 */ /* 0x000fe8000e000000 */
[----:B------:R-:W-:Y:S02]  /*4740*/  @!UP0 UIMAD UR8, UR7, UR8, UR4 ;  /* 0x00000008070882a4 */ /* 0x000fe4000f8e0204 */
[----:B------:R-:W-:Y:S02]  /*4750*/  @!UP0 UIADD3 UR9, UPT, UPT, UR10, -UR4, URZ ;  /* 0x800000040a098290 */ /* 0x000fe4000fffe0ff */
[----:B------:R-:W-:Y:S02]  /*4760*/  UIADD3 UR4, UPT, UPT, -UR5, URZ, URZ ;  /* 0x000000ff05047290 */ /* 0x000fe4000fffe1ff */
[----:B------:R-:W-:Y:S02]  /*4770*/  UIADD3 UR7, UPT, UPT, -UR6, URZ, URZ ;  /* 0x000000ff06077290 */ /* 0x000fe4000fffe1ff */
[----:B------:R-:W-:Y:S02]  /*4780*/  @!UP0 UIMAD UR6, UR9, UR42, UR5 ;  /* 0x0000002a090682a4 */ /* 0x000fe4000f8e0205 */
[----:B------:R-:W-:Y:S02]  /*4790*/  UIMAD UR14, UR15, UR4, UR14 ;  /* 0x000000040f0e72a4 */ /* 0x000fe4000f8e020e */
[----:B------:R-:W-:Y:S01]  /*47a0*/  UIMAD UR13, UR50, UR7, UR13 ;  /* 0x00000007320d72a4 */ /* 0x000fe2000f8e020d */
[----:B------:R-:W-:Y:S02]  /*47b0*/  @!UP0 UMOV UR5, UR8 ;  /* 0x0000000800058c82 */ /* 0x000fe40008000000 */
[----:B------:R-:W-:Y:S02]  /*47c0*/  UIMAD UR14, UR5, UR15, UR14 ;  /* 0x0000000f050e72a4 */ /* 0x000fe4000f8e020e */
[----:B------:R-:W-:Y:S11]  /*47d0*/  UIMAD UR13, UR6, UR50, UR13 ;  /* 0x00000032060d72a4 */ /* 0x000ff6000f8e020d */
[----:B------:R-:W-:Y:S01]  /*47e0*/  @!UPT UIADD3 URZ, UPT, UPT, URZ, URZ, URZ ;  /* 0x000000fffffff290 */ /* 0x000fe2000fffe0ff */
.L_x_76:
[----:B------:R-:W2:Y:S01]  /*47f0*/  @!UP2 LDCU.128 UR8, c[0x0][0xb10] ;  /* 0x00016200ff08a7ac */ /* 0x000ea20008000c00 */
[C---:B----4-:R-:W-:Y:S02]  /*4800*/  ISETP.NE.U32.AND P1, PT, R4.reuse, RZ, PT ;  /* 0x000000ff0400720c */ /* 0x050fe40003f25070 */
[----:B------:R-:W-:Y:S02]  /*4810*/  ISETP.NE.U32.AND P0, PT, R4, RZ, PT ;  /* 0x000000ff0400720c */ /* 0x000fe40003f05070 */
[C---:B------:R-:W-:Y:S02]  /*4820*/  ISETP.NE.AND.EX P1, PT, R5.reuse, RZ, PT, P1 ;  /* 0x000000ff0500720c */ /* 0x040fe40003f25310 */
[----:B------:R-:W-:Y:S01]  /*4830*/  ISETP.NE.AND.EX P0, PT, R5, RZ, PT, P0 ;  /* 0x000000ff0500720c */ /* 0x000fe20003f05300 */
[----:B------:R-:W3:Y:S01]  /*4840*/  @!UP2 LDCU UR5, c[0x0][0xb0c] ;  /* 0x00016180ff05a7ac */ /* 0x000ee20008000800 */
[----:B------:R-:W-:Y:S01]  /*4850*/  SHF.L.U32 R9, R15, 0x1f, RZ ;  /* 0x0000001f0f097819 */ /* 0x000fe200000006ff */
[----:B------:R-:W-:Y:S02]  /*4860*/  USHF.L.U32 UR35, UR16, 0x6, URZ ;  /* 0x0000000610237899 */ /* 0x000fe400080006ff */
[----:B------:R-:W-:Y:S02]  /*4870*/  USHF.L.U32 UR34, UR20, 0x7, URZ ;  /* 0x0000000714227899 */ /* 0x000fe400080006ff */
[----:B--2---:R-:W-:Y:S07]  /*4880*/  UIMAD.WIDE.U32 UR6, UR14, UR8, URZ ;  /* 0x000000080e0672a5 */ /* 0x004fee000f8e00ff */
[----:B------:R-:W-:Y:S01]  /*4890*/  @!UP2 UMOV UR4, UR7 ;  /* 0x000000070004ac82 */ /* 0x000fe20008000000 */
[----:B---3--:R-:W-:Y:S02]  /*48a0*/  @!UP2 UISETP.NE.AND UP0, UPT, UR5, 0x1, UPT ;  /* 0x000000010500a88c */ /* 0x008fe4000bf05270 */
[----:B------:R-:W-:Y:S02]  /*48b0*/  @!UP2 USHF.R.U32.HI UR4, URZ, UR9, UR4 ;  /* 0x00000009ff04a299 */ /* 0x000fe40008011604 */
[----:B------:R-:W-:Y:S02]  /*48c0*/  UIMAD.WIDE.U32 UR6, UR13, UR11, URZ ;  /* 0x0000000b0d0672a5 */ /* 0x000fe4000f8e00ff */
[----:B------:R-:W-:Y:S02]  /*48d0*/  @!UP2 USEL UR8, UR14, UR4, !UP0 ;  /* 0x000000040e08a287 */ /* 0x000fe4000c000000 */
[----:B------:R-:W-:Y:S03]  /*48e0*/  @!UP2 UISETP.NE.AND UP0, UPT, UR10, 0x1, UPT ;  /* 0x000000010a00a88c */ /* 0x000fe6000bf05270 */
[----:B------:R-:W-:Y:S02]  /*48f0*/  @!UP2 UMOV UR6, UR7 ;  /* 0x000000070006ac82 */ /* 0x000fe40008000000 */
[----:B------:R-:W2:Y:S02]  /*4900*/  @!UP2 LDCU UR4, c[0x0][0xb20] ;  /* 0x00016400ff04a7ac */ /* 0x000ea40008000800 */
[----:B--2---:R-:W-:Y:S04]  /*4910*/  @!UP2 USHF.R.U32.HI UR6, URZ, UR4, UR6 ;  /* 0x00000004ff06a299 */ /* 0x004fe80008011606 */
[----:B------:R-:W-:Y:S04]  /*4920*/  @!UP2 USEL UR6, UR13, UR6, !UP0 ;  /* 0x000000060d06a287 */ /* 0x000fe8000c000000 */
[----:B------:R-:W-:Y:S02]  /*4930*/  @!UP2 UIADD3 UR4, UPT, UPT, -UR8, UR6, URZ ;  /* 0x000000060804a290 */ /* 0x000fe4000fffe1ff */
[----:B------:R-:W-:Y:S02]  /*4940*/  @!UP2 UIADD3 UR6, UPT, UPT, UR8, -UR6, URZ ;  /* 0x800000060806a290 */ /* 0x000fe4000fffe0ff */
[----:B------:R-:W-:Y:S02]  /*4950*/  @!UP2 UIMAD UR14, UR4, UR5, UR14 ;  /* 0x00000005040ea2a4 */ /* 0x000fe4000f8e020e */
[----:B------:R-:W-:Y:S01]  /*4960*/  @!UP2 UIMAD UR13, UR6, UR10, UR13 ;  /* 0x0000000a060da2a4 */ /* 0x000fe2000f8e020d */
[----:B------:R-:W-:Y:S11]  /*4970*/  BRA.U UP3, `(.L_x_77) ;  /* 0x0000000103107547 */ /* 0x000ff6000b800000 */
[----:B------:R-:W-:Y:S04]  /*4980*/  MOV R6, UR40 ;  /* 0x0000002800067c02 */ /* 0x000fe80008000f00 */
[----:B------:R-:W-:Y:S04]  /*4990*/  SHF.L.U32 R6, R6, 0x1f, RZ ;  /* 0x0000001f06067819 */ /* 0x000fe800000006ff */
[----:B------:R-:W2:Y:S02]  /*49a0*/  SYNCS.PHASECHK.TRANS64.TRYWAIT P2, [UR21+0x88], R6 ;  /* 0x00008806ff0075a7 */ /* 0x000ea40008041115 */
[----:B--2---:R-:W-:Y:S05]  /*49b0*/  @!P2 BRA `(.L_x_78) ;  /* 0x000000480080a947 */ /* 0x004fea0003800000 */
.L_x_77:
[----:B------:R-:W-:Y:S05]  /*49c0*/  @!P1 BRA `(.L_x_79) ;  /* 0x0000000000309947 */ /* 0x000fea0003800000 */
[----:B------:R-:W-:Y:S01]  /*49d0*/  ISETP.NE.U32.AND P1, PT, R2, RZ, PT ;  /* 0x000000ff0200720c */ /* 0x000fe20003f25070 */
[----:B------:R-:W2:Y:S01]  /*49e0*/  LDCU.64 UR4, c[0x0][0x358] ;  /* 0x00006b00ff0477ac */ /* 0x000ea20008000a00 */
[----:B------:R-:W-:Y:S02]  /*49f0*/  IMAD.MOV.U32 R53, RZ, RZ, 0x1 ;  /* 0x00000001ff357424 */ /* 0x000fe400078e00ff */
[----:B------:R-:W-:Y:S11]  /*4a00*/  ISETP.NE.AND.EX P1, PT, R3, RZ, PT, P1 ;  /* 0x000000ff0300720c */ /* 0x000ff60003f25310 */
[----:B------:R-:W-:Y:S02]  /*4a10*/  @!UPT UIADD3 URZ, UPT, UPT, URZ, URZ, URZ ;  /* 0x000000fffffff290 */ /* 0x000fe4000fffe0ff */
[----:B------:R-:W3:Y:S01]  /*4a20*/  @P1 LDC.64 R10, c[0x0][0x888] ;  /* 0x00022200ff0a1b82 */ /* 0x000ee20000000a00 */
[----:B-1----:R-:W-:Y:S04]  /*4a30*/  @P1 IMAD R0, R4, UR36, RZ ;  /* 0x0000002404001c24 */ /* 0x002fe8000f8e02ff */
[----:B---3--:R-:W-:Y:S04]  /*4a40*/  @P1 IMAD.WIDE R10, R0, 0x4, R10 ;  /* 0x00000004000a1825 */ /* 0x008fe800078e020a */
[----:B------:R-:W-:Y:S01]  /*4a50*/  HFMA2 R0, -RZ, RZ, 0, 5.9604644775390625e-08 ;  /* 0x00000001ff007431 */ /* 0x000fe200000001ff */
[----:B--2--5:R2:W5:Y:S04]  /*4a60*/  @P1 LDG.E R27, desc[UR4][R10.64] ;  /* 0x000000040a1b1981 */ /* 0x024568000c1e1900 */
[----:B------:R-:W-:Y:S01]  /*4a70*/  @!P1 PRMT R53, R0, 0x7610, R53 ;  /* 0x0000761000359816 */ /* 0x000fe20000000035 */
[----:B--2---:R-:W3:Y:S06]  /*4a80*/  @!P1 LDC R27, c[0x0][0x880] ;  /* 0x00022000ff1b9b82 */ /* 0x004eec0000000800 */
.L_x_79:
[----:B---3-5:R-:W-:Y:S01]  /*4a90*/  @!P0 FSETP.EQ.AND P1, PT, R27, RZ, PT ;  /* 0x000000ff1b00820b */ /* 0x028fe20003f22000 */
[----:B------:R-:W-:Y:S01]  /*4aa0*/  @!UPT UIADD3 URZ, UPT, UPT, URZ, URZ, URZ ;  /* 0x000000fffffff290 */ /* 0x000fe2000fffe0ff */
[----:B------:R-:W-:Y:S11]  /*4ab0*/  @!P0 BRA `(.L_x_80) ;  /* 0x0000000000188947 */ /* 0x000ff60003800000 */
[----:B------:R-:W-:Y:S02]  /*4ac0*/  LOP3.LUT P0, RZ, R53, 0xff, RZ, 0xc0, !PT ;  /* 0x000000ff35ff7812 */ /* 0x000fe4000780c0ff */
[----:B------:R-:W-:Y:S04]  /*4ad0*/  ISETP.NE.U32.AND P1, PT, R2, RZ, PT ;  /* 0x000000ff0200720c */ /* 0x000fe80003f25070 */
[----:B------:R-:W-:Y:S04]  /*4ae0*/  ISETP.NE.AND.EX P1, PT, R3, RZ, PT, P1 ;  /* 0x000000ff0300720c */ /* 0x000fe80003f25310 */
[----:B------:R-:W-:Y:S03]  /*4af0*/  PLOP3.LUT P1, PT, P1, PT, PT, 0x8, 0x80 ;  /* 0x000000000080781c */ /* 0x000fe60000f2e170 */
[----:B------:R-:W-:Y:S11]  /*4b00*/  @P0 FSETP.EQ.AND P1, PT, R27, RZ, PT ;  /* 0x000000ff1b00020b */ /* 0x000ff60003f22000 */
[----:B------:R-:W-:Y:S02]  /*4b10*/  @!UPT UIADD3 URZ, UPT, UPT, URZ, URZ, URZ ;  /* 0x000000fffffff290 */ /* 0x000fe4000fffe0ff */
.L_x_80:
[----:B------:R-:W2:Y:S01]  /*4b20*/  SYNCS.PHASECHK.TRANS64.TRYWAIT P2, [UR21+0x60], R9 ;  /* 0x00006009ff0075a7 */ /* 0x000ea20008041115 */
[----:B------:R-:W-:Y:S04]  /*4b30*/  ELECT P0, URZ, PT ;  /* 0x0000000000ff782f */ /* 0x000fe80003800000 */
[----:B------:R-:W-:Y:S11]  /*4b40*/  PLOP3.LUT P1, PT, P1, P0, PT, 0xf2, 0x2f ;  /* 0x00000000002f781c */ /* 0x000ff60000f21e72 */
[----:B------:R-:W-:Y:S02]  /*4b50*/  @!UPT UIADD3 URZ, UPT, UPT, URZ, URZ, URZ ;  /* 0x000000fffffff290 */ /* 0x000fe4000fffe0ff */
[----:B------:R-:W-:Y:S05]  /*4b60*/  @!P1 IADD3 R8, P0, PT, R16, 0x580, RZ ;  /* 0x0000058010089810 */ /* 0x000fea0007f1e0ff */
[----:B-1----:R-:W-:Y:S01]  /*4b70*/  @!P1 IMAD.X R6, RZ, RZ, R17, P0 ;  /* 0x000000ffff069224 */ /* 0x002fe200000e0611 */
[----:B--2---:R-:W-:Y:S07]  /*4b80*/  @!P2 BRA `(.L_x_81) ;  /* 0x000000480024a947 */ /* 0x004fee0003800000 */
.L_x_168:
[----:B------:R-:W-:Y:S01]  /*4b90*/  @!P1 R2UR UR5, R8 ;  /* 0x00000000080592ca */ /* 0x000fe200000e0000 */
[----:B------:R-:W-:Y:S01]  /*4ba0*/  VOTEU.ALL UP0, P1 ;  /* 0x0000000000ff7886 */ /* 0x000fe20000800000 */
[----:B------:R-:W-:Y:S01]  /*4bb0*/  @!P1 R2UR UR4, R6 ;  /* 0x00000000060492ca */ /* 0x000fe200000e0000 */
[----:B-1----:R-:W-:Y:S01]  /*4bc0*/  @!P1 IMAD.MOV.U32 R0, RZ, RZ, 0x2000 ;  /* 0x00002000ff009424 */ /* 0x002fe200078e00ff */
[----:B------:R-:W-:Y:S01]  /*4bd0*/  UMOV UR8, 0x0 ;  /* 0x0000000000087882 */ /* 0x000fe20000000000 */
[----:B------:R-:W-:Y:S01]  /*4be0*/  UMOV UR9, 0x10000000 ;  /* 0x1000000000097882 */ /* 0x000fe20000000000 */
[----:B------:R-:W-:Y:S01]  /*4bf0*/  @!UP0 UIADD3 UR32, UPT, UPT, UR21, 0x400, URZ ;  /* 0x0000040015208890 */ /* 0x000fe2000fffe0ff */
[----:B------:R-:W-:Y:S01]  /*4c00*/  @!P1 IADD3 R8, P0, PT, R16, 0x580, RZ ;  /* 0x0000058010089810 */ /* 0x000fe20007f1e0ff */
[----:B------:R-:W-:Y:S01]  /*4c10*/  VOTEU.ALL UP0, P1 ;  /* 0x0000000000ff7886 */ /* 0x000fe20000800000 */
[----:B------:R-:W-:Y:S03]  /*4c20*/  UPRMT UR6, UR47, 0x654, UR33 ;  /* 0x000006542f067896 */ /* 0x000fe60008000021 */
[----:B------:R-:W-:Y:S02]  /*4c30*/  @!P1 IMAD.X R6, RZ, RZ, R17, P0 ;  /* 0x000000ffff069224 */ /* 0x000fe400000e0611 */
[----:B------:R-:W-:Y:S02]  /*4c40*/  IMAD.U32 R10, RZ, RZ, UR5 ;  /* 0x00000005ff0a7e24 */ /* 0x000fe4000f8e00ff */
[----:B------:R-:W-:Y:S03]  /*4c50*/  IMAD.U32 R11, RZ, RZ, UR4 ;  /* 0x00000004ff0b7e24 */ /* 0x000fe6000f8e00ff */
[----:B------:R-:W-:Y:S02]  /*4c60*/  @!P1 R2UR UR4, R10 ;  /* 0x000000000a0492ca */ /* 0x000fe400000e0000 */
[----:B------:R-:W-:Y:S11]  /*4c70*/  @!P1 R2UR UR5, R11 ;  /* 0x000000000b0592ca */ /* 0x000ff600000e0000 */
[----:B------:R-:W-:Y:S02]  /*4c80*/  @!UPT UIADD3 URZ, UPT, UPT, URZ, URZ, URZ ;  /* 0x000000fffffff290 */ /* 0x000fe4000fffe0ff */
[----:B------:R1:W-:Y:S01]  /*4c90*/  @!UP0 UTMALDG.3D [UR32], [UR4], desc[UR8] ;  /* 0x00000820040085b4 */ /* 0x0003e20008011000 */
[----:B------:R1:W-:Y:S01]  /*4ca0*/  @!P1 SYNCS.ARRIVE.TRANS64.RED.A0TR RZ, [UR21+0x40], R0 ;  /* 0x00004000ffff99a7 */ /* 0x0003e20008300415 */
[----:B------:R-:W-:Y:S01]  /*4cb0*/  SYNCS.ARRIVE.TRANS64.RED.A1T0 RZ, [UR6], RZ ;  /* 0x000000ffffff79a7 */ /* 0x000fe20008100406 */
[----:B------:R-:W2:Y:S02]  /*4cc0*/  SYNCS.PHASECHK.TRANS64.TRYWAIT P2, [UR21+0x68], R9 ;  /* 0x00006809ff0075a7 */ /* 0x000ea40008041115 */
[----:B-12---:R-:W-:Y:S05]  /*4cd0*/  @!P2 BRA `(.L_x_82) ;  /* 0x0000004400e8a947 */ /* 0x006fea0003800000 */
.L_x_170:
        /* <DEDUP_REMOVED lines=8> */
[----:B------:R-:W-:Y:S01]  /*4d60*/  @!UP0 UIADD3 UR24, UPT, UPT, UR21, 0x2400, URZ ;  /* 0x0000240015188890 */ /* 0x000fe2000fffe0ff */
[----:B------:R-:W-:Y:S01]  /*4d70*/  VOTEU.ALL UP0, P1 ;  /* 0x0000000000ff7886 */ /* 0x000fe20000800000 */
[----:B------:R-:W-:Y:S01]  /*4d80*/  UMOV UR27, UR35 ;  /* 0x00000023001b7c82 */ /* 0x000fe20008000000 */
[----:B------:R-:W-:Y:S02]  /*4d90*/  UMOV UR28, UR36 ;  /* 0x00000024001c7c82 */ /* 0x000fe40008000000 */
[----:B------:R-:W-:Y:S01]  /*4da0*/  IMAD.U32 R10, RZ, RZ, UR5 ;  /* 0x00000005ff0a7e24 */ /* 0x000fe2000f8e00ff */
[----:B------:R-:W-:Y:S01]  /*4db0*/  UPRMT UR6, UR47, 0x654, UR25 ;  /* 0x000006542f067896 */ /* 0x000fe20008000019 */
[----:B------:R-:W-:Y:S02]  /*4dc0*/  IMAD.U32 R11, RZ, RZ, UR4 ;  /* 0x00000004ff0b7e24 */ /* 0x000fe4000f8e00ff */
[----:B------:R-:W-:Y:S01]  /*4dd0*/  @!P1 IMAD.X R6, RZ, RZ, R17, P0 ;  /* 0x000000ffff069224 */ /* 0x000fe200000e0611 */
        /* <DEDUP_REMOVED lines=8> */
.L_x_172:
[----:B------:R-:W-:Y:S01]  /*4e60*/  @!P1 R2UR UR5, R8 ;  /* 0x00000000080592ca */ /* 0x000fe200000e0000 */
[----:B------:R-:W-:Y:S01]  /*4e70*/  VOTEU.ALL UP0, P1 ;  /* 0x0000000000ff7886 */ /* 0x000fe20000800000 */
[----:B------:R-:W-:Y:S01]  /*4e80*/  @!P1 R2UR UR4, R6 ;  /* 0x00000000060492ca */ /* 0x000fe200000e0000 */
[----:B-1----:R-:W-:Y:S01]  /*4e90*/  @!P1 IMAD.MOV.U32 R0, RZ, RZ, 0x2000 ;  /* 0x00002000ff009424 */ /* 0x002fe200078e00ff */
[----:B------:R-:W-:Y:S01]  /*4ea0*/  UMOV UR8, 0x0 ;  /* 0x0000000000087882 */ /* 0x000fe20000000000 */
[----:B------:R-:W-:Y:S01]  /*4eb0*/  UMOV UR9, 0x10000000 ;  /* 0x1000000000097882 */ /* 0x000fe20000000000 */
[----:B------:R-:W-:Y:S01]  /*4ec0*/  @!UP0 UIADD3 UR18, UPT, UPT, UR34, 0x40, URZ ;  /* 0x0000004022128890 */ /* 0x000fe2000fffe0ff */
[----:B------:R-:W-:Y:S01]  /*4ed0*/  VIADD R14, R14, 0x1 ;  /* 0x000000010e0e7836 */ /* 0x000fe20000000000 */
[----:B------:R-:W-:Y:S01]  /*4ee0*/  @!UP0 UIADD3 UR16, UPT, UPT, UR21, 0x4400, URZ ;  /* 0x0000440015108890 */ /* 0x000fe2000fffe0ff */
[----:B------:R-:W-:Y:S01]  /*4ef0*/  VOTEU.ALL UP0, P1 ;  /* 0x0000000000ff7886 */ /* 0x000fe20000800000 */
[----:B------:R-:W-:Y:S01]  /*4f00*/  UMOV UR19, UR35 ;  /* 0x0000002300137c82 */ /* 0x000fe20008000000 */
[----:B------:R-:W-:Y:S02]  /*4f10*/  UMOV UR20, UR36 ;  /* 0x0000002400147c82 */ /* 0x000fe40008000000 */
[----:B------:R-:W-:Y:S01]  /*4f20*/  IMAD.U32 R10, RZ, RZ, UR5 ;  /* 0x00000005ff0a7e24 */ /* 0x000fe2000f8e00ff */
[----:B------:R-:W-:Y:S01]  /*4f30*/  UPRMT UR6, UR47, 0x654, UR17 ;  /* 0x000006542f067896 */ /* 0x000fe20008000011 */
        /* <DEDUP_REMOVED lines=9> */
.L_x_174:
[----:B------:R-:W-:Y:S01]  /*4fd0*/  @!P1 IADD3 R6, P0, PT, R16, 0x580, RZ ;  /* 0x0000058010069810 */ /* 0x000fe20007f1e0ff */
[----:B------:R-:W-:Y:S01]  /*4fe0*/  VOTEU.ALL UP0, P1 ;  /* 0x0000000000ff7886 */ /* 0x000fe20000800000 */
[----:B------:R-:W-:Y:S01]  /*4ff0*/  UMOV UR6, 0x0 ;  /* 0x0000000000067882 */ /* 0x000fe20000000000 */
[----:B------:R-:W-:Y:S01]  /*5000*/  UMOV UR7, 0x10000000 ;  /* 0x1000000000077882 */ /* 0x000fe20000000000 */
[----:B------:R-:W-:Y:S01]  /*5010*/  @!P1 R2UR UR5, R6 ;  /* 0x00000000060592ca */ /* 0x000fe200000e0000 */
[----:B-1----:R-:W-:Y:S01]  /*5020*/  @!P1 IMAD.X R0, RZ, RZ, R17, P0 ;  /* 0x000000ffff009224 */ /* 0x002fe200000e0611 */
[----:B------:R-:W-:Y:S01]  /*5030*/  @!UP0 UIADD3 UR10, UPT, UPT, UR34, 0x60, URZ ;  /* 0x00000060220a8890 */ /* 0x000fe2000fffe0ff */
[----:B------:R-:W-:Y:S01]  /*5040*/  R2UR UR16, R55 ;  /* 0x00000000371072ca */ /* 0x000fe200000e0000 */
[----:B------:R-:W-:Y:S01]  /*5050*/  @!UP0 UIADD3 UR8, UPT, UPT, UR21, 0x6400, URZ ;  /* 0x0000640015088890 */ /* 0x000fe2000fffe0ff */
[----:B------:R-:W-:Y:S01]  /*5060*/  ISETP.NE.AND P0, PT, R14, 0x2, PT ;  /* 0x000000020e00780c */ /* 0x000fe20003f05270 */
[----:B------:R-:W-:Y:S01]  /*5070*/  @!UP0 UIADD3 UR9, UPT, UPT, UR21, 0x58, URZ ;  /* 0x0000005815098890 */ /* 0x000fe2000fffe0ff */
[----:B------:R-:W-:Y:S01]  /*5080*/  @!P1 R2UR UR4, R0 ;  /* 0x00000000000492ca */ /* 0x000fe200000e0000 */
[----:B------:R-:W-:Y:S01]  /*5090*/  VOTEU.ALL UP0, P1 ;  /* 0x0000000000ff7886 */ /* 0x000fe20000800000 */
[----:B------:R-:W-:Y:S01]  /*50a0*/  UMOV UR11, UR35 ;  /* 0x00000023000b7c82 */ /* 0x000fe20008000000 */
[----:B------:R-:W-:Y:S01]  /*50b0*/  UMOV UR12, UR36 ;  /* 0x00000024000c7c82 */ /* 0x000fe20008000000 */
[----:B------:R-:W-:Y:S01]  /*50c0*/  SEL R0, RZ, 0x1, P0 ;  /* 0x00000001ff007807 */ /* 0x000fe20000000000 */
[----:B------:R-:W-:Y:S01]  /*50d0*/  UIADD3 UR20, UPT, UPT, UR13, UR63, URZ ;  /* 0x0000003f0d147290 */ /* 0x000fe2000fffe0ff */
[----:B------:R-:W-:Y:S01]  /*50e0*/  IMAD.U32 R8, RZ, RZ, UR5 ;  /* 0x00000005ff087e24 */ /* 0x000fe2000f8e00ff */
[----:B------:R-:W-:Y:S01]  /*50f0*/  LOP3.LUT R15, R15, 0x1, RZ, 0x3c, !PT ;  /* 0x000000010f0f7812 */ /* 0x000fe200078e3cff */
[----:B------:R-:W-:Y:S01]  /*5100*/  UPLOP3.LUT UP3, UPT, UPT, UPT, UPT, 0x80, 0x8 ;  /* 0x000000000008789c */ /* 0x000fe20003f6f070 */
[----:B------:R-:W-:Y:S01]  /*5110*/  LOP3.LUT R13, R13, R0, RZ, 0x3c, !PT ;  /* 0x000000000d0d7212 */ /* 0x000fe200078e3cff */
[----:B------:R-:W-:Y:S01]  /*5120*/  UIADD3 UR16, UPT, UPT, UR14, UR16, URZ ;  /* 0x000000100e107290 */ /* 0x000fe2000fffe0ff */
[----:B------:R-:W-:Y:S01]  /*5130*/  SEL R14, R14, RZ, P0 ;  /* 0x000000ff0e0e7207 */ /* 0x000fe20000000000 */
[----:B------:R-:W-:Y:S01]  /*5140*/  UMOV UR36, UR29 ;  /* 0x0000001d00247c82 */ /* 0x000fe20008000000 */
[----:B------:R-:W-:Y:S01]  /*5150*/  IMAD.U32 R9, RZ, RZ, UR4 ;  /* 0x00000004ff097e24 */ /* 0x000fe2000f8e00ff */
[----:B------:R-:W-:Y:S04]  /*5160*/  @!P1 R2UR UR4, R8 ;  /* 0x00000000080492ca */ /* 0x000fe800000e0000 */
[----:B------:R-:W-:Y:S11]  /*5170*/  @!P1 R2UR UR5, R9 ;  /* 0x00000000090592ca */ /* 0x000ff600000e0000 */
[----:B------:R-:W-:Y:S02]  /*5180*/  @!UPT UIADD3 URZ, UPT, UPT, URZ, URZ, URZ ;  /* 0x000000fffffff290 */ /* 0x000fe4000fffe0ff */
[----:B------:R2:W-:Y:S01]  /*5190*/  @!UP0 UTMALDG.3D [UR8], [UR4], desc[UR6] ;  /* 0x00000608040085b4 */ /* 0x0005e20008011000 */
[----:B------:R2:W-:Y:S01]  /*51a0*/  @!P1 SYNCS.ARRIVE.TRANS64.RED.A0TR RZ, [UR21+0x58], R7 ;  /* 0x00005807ffff99a7 */ /* 0x0005e20008300415 */
[----:B------:R-:W-:Y:S01]  /*51b0*/  SYNCS.ARRIVE.TRANS64.RED.A1T0 RZ, [UR37], RZ ;  /* 0x000000ffffff79a7 */ /* 0x000fe20008100425 */
[----:B------:R-:W-:Y:S05]  /*51c0*/  BRA.U UP1, `(.L_x_85) ;  /* 0xfffffff101687547 */ /* 0x000fea000b83ffff */
[----:B------:R-:W-:-:S04]  /*51d0*/  SHF.L.U32 R2, R15, 0x1f, RZ ;  /* 0x0000001f0f027819 */ /* 0x000fc800000006ff */
[----:B------:R-:W1:Y:S02]  /*51e0*/  SYNCS.PHASECHK.TRANS64.TRYWAIT P0, [UR21+0x60], R2 ;  /* 0x00006002ff0075a7 */ /* 0x000e640008001115 */
[----:B-1----:R-:W-:Y:S05]  /*51f0*/  @!P0 BRA `(.L_x_86) ;  /* 0x0000004000e88947 */ /* 0x002fea0003800000 */
.L_x_176:
[----:B------:R-:W3:Y:S02]  /*5200*/  SYNCS.PHASECHK.TRANS64.TRYWAIT P0, [UR21+0x68], R2 ;  /* 0x00006802ff0075a7 */ /* 0x000ee40008001115 */
[----:B---3--:R-:W-:Y:S05]  /*5210*/  @!P0 BRA `(.L_x_87) ;  /* 0x0000004000f88947 */ /* 0x008fea0003800000 */
.L_x_178:
[----:B------:R-:W3:Y:S02]  /*5220*/  SYNCS.PHASECHK.TRANS64.TRYWAIT P0, [UR21+0x70], R2 ;  /* 0x00007002ff0075a7 */ /* 0x000ee40008001115 */
[----:B---3--:R-:W-:Y:S05]  /*5230*/  @!P0 BRA `(.L_x_88) ;  /* 0x0000004400088947 */ /* 0x008fea0003800000 */
.L_x_180:
[----:B-1----:R-:W-:-:S07]  /*5240*/  MOV R0, UR21 ;  /* 0x0000001500007c02 */ /* 0x002fce0008000f00 */
.L_x_89:
[----:B-1----:R-:W-:-:S04]  /*5250*/  SHF.L.U32 R2, R15, 0x1f, RZ ;  /* 0x0000001f0f027819 */ /* 0x002fc800000006ff */
[----:B------:R1:W3:Y:S03]  /*5260*/  SYNCS.PHASECHK.TRANS64.TRYWAIT P0, [R0+URZ+0x78], R2 ;  /* 0x00007802000075a7 */ /* 0x0002e600080011ff */
[----:B---3--:R-:W-:Y:S05]  /*5270*/  @!P0 NANOSLEEP.SYNCS 0x989680 ;  /* 0x009896800000895d */ /* 0x008fea0003900000 */
[----:B------:R-:W3:Y:S02]  /*5280*/  @!P0 SYNCS.PHASECHK.TRANS64 P0, [R0+URZ+0x78], R2 ;  /* 0x00007802000085a7 */ /* 0x000ee400080010ff */
[----:B--23--:R-:W-:Y:S05]  /*5290*/  @P0 EXIT ;  /* 0x000000000000094d */ /* 0x00cfea0003800000 */
[----:B------:R-:W-:Y:S05]  /*52a0*/  BRA `(.L_x_89) ;  /* 0xfffffffc00e87947 */ /* 0x000fea000383ffff */
.L_x_74:
[----:B------:R-:W-:-:S06]  /*52b0*/  UISETP.GE.AND UP0, UPT, UR17, 0x4, UPT ;  /* 0x000000041100788c */ /* 0x000fcc000bf06270 */
[----:B------:R-:W-:-:S13]  /*52c0*/  PLOP3.LUT P0, PT, PT, PT, UP0, 0x80, 0x8 ;  /* 0x000000000008781c */ /* 0x000fda0003f0f008 */
[----:B------:R-:W-:Y:S05]  /*52d0*/  @!P0 EXIT ;  /* 0x000000000000894d */ /* 0x000fea0003800000 */
[----:B------:R-:W-:Y:S01]  /*52e0*/  BAR.SYNC.DEFER_BLOCKING 0x6, 0xa0 ;  /* 0x0182800000007b1d */ /* 0x000fe20000010000 */
[C---:B------:R-:W-:Y:S01]  /*52f0*/  IMAD.SHL.U32 R6, R65.reuse, 0x20, RZ ;  /* 0x0000002041067824 */ /* 0x040fe200078e00ff */
[C---:B------:R-:W-:Y:S01]  /*5300*/  R2P PR, R65.reuse, 0x6 ;  /* 0x0000000641007804 */ /* 0x040fe20000000000 */
[C---:B------:R-:W-:Y:S01]  /*5310*/  IMAD.SHL.U32 R2, R65.reuse, 0x4, RZ ;  /* 0x0000000441027824 */ /* 0x040fe200078e00ff */
[----:B------:R-:W-:Y:S01]  /*5320*/  CS2R R60, SRZ ;  /* 0x00000000003c7805 */ /* 0x000fe2000001ff00 */
[C---:B------:R-:W-:Y:S01]  /*5330*/  IMAD.U32 R23, R65.reuse, 0x10000, RZ ;  /* 0x0001000041177824 */ /* 0x040fe200078e00ff */
[----:B------:R-:W-:Y:S01]  /*5340*/  UMOV UR44, 0x400 ;  /* 0x00000400002c7882 */ /* 0x000fe20000000000 */
[----:B------:R-:W1:Y:S01]  /*5350*/  LDCU.64 UR4, c[0x0][0x890] ;  /* 0x00011200ff0477ac */ /* 0x000e620008000a00 */
[----:B------:R-:W2:Y:S01]  /*5360*/  LDC.64 R50, c[0x0][0x8b0] ;  /* 0x00022c00ff327b82 */ /* 0x000ea20000000a00 */
[C---:B------:R-:W-:Y:S01]  /*5370*/  LOP3.LUT R3, R6.reuse, 0xe0, RZ, 0xc0, !PT ;  /* 0x000000e006037812 */ /* 0x040fe200078ec0ff */
[----:B------:R-:W-:Y:S01]  /*5380*/  IMAD.SHL.U32 R52, R65, 0x10, RZ ;  /* 0x0000001041347824 */ /* 0x000fe200078e00ff */
[----:B------:R-:W-:Y:S01]  /*5390*/  ULEA UR44, UR47, UR44, 0x18 ;  /* 0x0000002c2f2c7291 */ /* 0x000fe2000f8ec0ff */
[----:B------:R-:W-:Y:S01]  /*53a0*/  LOP3.LUT R6, R6, 0x100, RZ, 0xc0, !PT ;  /* 0x0000010006067812 */ /* 0x000fe200078ec0ff */
[----:B------:R-:W-:Y:S01]  /*53b0*/  IMAD.MOV.U32 R64, RZ, RZ, 0x10 ;  /* 0x00000010ff407424 */ /* 0x000fe200078e00ff */
[----:B------:R-:W-:Y:S01]  /*53c0*/  LOP3.LUT R2, R3, 0x1c, R2, 0xf8, !PT ;  /* 0x0000001c03027812 */ /* 0x000fe200078ef802 */
[----:B------:R-:W-:Y:S01]  /*53d0*/  IMAD.MOV.U32 R63, RZ, RZ, 0x20 ;  /* 0x00000020ff3f7424 */ /* 0x000fe200078e00ff */
[----:B------:R-:W3:Y:S01]  /*53e0*/  LDC.64 R48, c[0x0][0x8a8] ;  /* 0x00022a00ff307b82 */ /* 0x000ee20000000a00 */
[----:B------:R-:W-:Y:S01]  /*53f0*/  SHF.R.U32.HI R3, RZ, 0x2, R65 ;  /* 0x00000002ff037819 */ /* 0x000fe20000011641 */
[----:B------:R-:W-:Y:S01]  /*5400*/  IMAD.MOV.U32 R62, RZ, RZ, 0x1 ;  /* 0x00000001ff3e7424 */ /* 0x000fe200078e00ff */
[----:B------:R-:W-:Y:S01]  /*5410*/  LOP3.LUT R23, R23, 0x600000, RZ, 0xc0, !PT ;  /* 0x0060000017177812 */ /* 0x000fe200078ec0ff */
[----:B------:R-:W-:Y:S01]  /*5420*/  IMAD.MOV.U32 R22, RZ, RZ, RZ ;  /* 0x000000ffff167224 */ /* 0x000fe200078e00ff */
[----:B------:R-:W-:Y:S01]  /*5430*/  LOP3.LUT R52, R6, 0x600, R52, 0xf8, !PT ;  /* 0x0000060006347812 */ /* 0x000fe200078ef834 */
[----:B------:R-:W-:Y:S01]  /*5440*/  IMAD.MOV.U32 R59, RZ, RZ, RZ ;  /* 0x000000ffff3b7224 */ /* 0x000fe200078e00ff */
[----:B------:R-:W-:Y:S01]  /*5450*/  LOP3.LUT R2, R2, 0x4, R3, 0x78, !PT ;  /* 0x0000000402027812 */ /* 0x000fe200078e7803 */
[----:B------:R-:W4:Y:S01]  /*5460*/  LDS R0, [UR44+0x140] ;  /* 0x0001402cff007984 */ /* 0x000f220008000800 */
[----:B-1----:R-:W-:Y:S01]  /*5470*/  IMAD.U32 R67, RZ, RZ, UR4 ;  /* 0x00000004ff437e24 */ /* 0x002fe2000f8e00ff */
[----:B------:R-:W-:Y:S01]  /*5480*/  UIADD3 UR4, UPT, UPT, UR44, 0x400, URZ ;  /* 0x000004002c047890 */ /* 0x000fe2000fffe0ff */
[----:B------:R-:W-:Y:S01]  /*5490*/  LOP3.LUT R52, R52, R2, RZ, 0xfc, !PT ;  /* 0x0000000234347212 */ /* 0x000fe200078efcff */
[----:B------:R-:W-:Y:S01]  /*54a0*/  IMAD.U32 R66, RZ, RZ, UR5 ;  /* 0x00000005ff427e24 */ /* 0x000fe2000f8e00ff */
[----:B------:R-:W-:Y:S01]  /*54b0*/  LOP3.LUT R65, R65, 0x60, RZ, 0xc0, !PT ;  /* 0x0000006041417812 */ /* 0x000fe200078ec0ff */
[----:B------:R-:W1:Y:S01]  /*54c0*/  LDCU UR60, c[0x0][0x370] ;  /* 0x00006e00ff3c77ac */ /* 0x000e620008000800 */
[----:B------:R-:W-:Y:S01]  /*54d0*/  SEL R64, R64, 0xfffffff0, !P2 ;  /* 0xfffffff040407807 */ /* 0x000fe20005000000 */
[----:B------:R-:W-:Y:S01]  /*54e0*/  IMAD.U32 R57, RZ, RZ, UR4 ;  /* 0x00000004ff397e24 */ /* 0x000fe2000f8e00ff */
[----:B------:R-:W-:Y:S01]  /*54f0*/  SEL R63, R63, 0xffffffe0, !P1 ;  /* 0xffffffe03f3f7807 */ /* 0x000fe20004800000 */
[----:B------:R-:W1:Y:S01]  /*5500*/  LDCU UR43, c[0x0][0xb0c] ;  /* 0x00016180ff2b77ac */ /* 0x000e620008000800 */
[----:B------:R-:W1:Y:S01]  /*5510*/  LDCU UR39, c[0x0][0xb30] ;  /* 0x00016600ff2777ac */ /* 0x000e620008000800 */
[----:B------:R-:W1:Y:S01]  /*5520*/  LDCU.64 UR54, c[0x0][0x888] ;  /* 0x00011100ff3677ac */ /* 0x000e620008000a00 */
[----:B------:R-:W1:Y:S01]  /*5530*/  LDCU.64 UR40, c[0x0][0xb28] ;  /* 0x00016500ff2877ac */ /* 0x000e620008000a00 */
[----:B------:R-:W1:Y:S01]  /*5540*/  LDCU.128 UR56, c[0x0][0xb10] ;  /* 0x00016200ff3877ac */ /* 0x000e620008000c00 */
[----:B------:R-:W1:Y:S01]  /*5550*/  LDCU UR53, c[0x0][0x374] ;  /* 0x00006e80ff3577ac */ /* 0x000e620008000800 */
[----:B------:R-:W-:Y:S01]  /*5560*/  UMOV UR52, URZ ;  /* 0x000000ff00347c82 */ /* 0x000fe20008000000 */
[----:B------:R-:W-:Y:S01]  /*5570*/  UMOV UR46, URZ ;  /* 0x000000ff002e7c82 */ /* 0x000fe20008000000 */
[----:B-1234-:R-:W-:-:S07]  /*5580*/  IMAD.IADD R23, R0, 0x1, R23 ;  /* 0x0000000100177824 */ /* 0x01efce00078e0217 */
.L_x_133:
[C---:B------:R-:W-:Y:S02]  /*5590*/  LEA R3, R59.reuse, UR44, 0x3 ;  /* 0x0000002c3b037c11 */ /* 0x040fe4000f8e18ff */
[----:B------:R-:W-:Y:S02]  /*55a0*/  SHF.L.U32 R0, R60, 0x1f, RZ ;  /* 0x0000001f3c007819 */ /* 0x000fe400000006ff */
[----:B-1----:R-:W-:Y:S02]  /*55b0*/  LEA R4, R59, UR44, 0x4 ;  /* 0x0000002c3b047c11 */ /* 0x002fe4000f8e20ff */
[----:B------:R-:W1:Y:S02]  /*55c0*/  SYNCS.PHASECHK.TRANS64.TRYWAIT P0, [R3+URZ+0x90], R0 ;  /* 0x00009000030075a7 */ /* 0x000e6400080011ff */
[----:B-1----:R-:W-:Y:S05]  /*55d0*/  @!P0 BRA `(.L_x_90) ;  /* 0x0000004000388947 */ /* 0x002fea0003800000 */
.L_x_181:
        /* <DEDUP_REMOVED lines=8> */
[----:B--2---:R-:W-:Y:S11]  /*5660*/  LOP3.LUT P0, RZ, R6, 0x1, RZ, 0xc0, !PT ;  /* 0x0000000106ff7812 */ /* 0x004ff6000780c0ff */
[----:B------:R-:W-:Y:S02]  /*5670*/  @!UPT UIADD3 URZ, UPT, UPT, URZ, URZ, URZ ;  /* 0x000000fffffff290 */ /* 0x000fe4000fffe0ff */
[----:B---3--:R-:W-:Y:S01]  /*5680*/  VOTEU.ANY UP1, P0 ;  /* 0x0000000000ff7886 */ /* 0x008fe20000020100 */
[----:B------:R-:W-:Y:S01]  /*5690*/  PLOP3.LUT P0, PT, PT, PT, UP1, 0x80, 0x8 ;  /* 0x000000000008781c */ /* 0x000fe20003f0f018 */
[----:B------:R-:W-:Y:S11]  /*56a0*/  UP2UR UR62, UPR, URZ, 0x2 ;  /* 0x00000002ff3e7883 */ /* 0x000ff60008000000 */
[----:B------:R-:W-:Y:S01]  /*56b0*/  @!UPT UIADD3 URZ, UPT, UPT, URZ, URZ, URZ ;  /* 0x000000fffffff290 */ /* 0x000fe2000fffe0ff */
[----:B-1----:R-:W-:Y:S02]  /*56c0*/  @P0 SHF.R.U32.HI R0, RZ, 0x10, R5 ;  /* 0x00000010ff000819 */ /* 0x002fe40000011605 */
        /* <DEDUP_REMOVED lines=12> */
[----:B------:R-:W2:Y:S01]  /*5790*/  LDCU UR12, c[0x0][0xb20] ;  /* 0x00016400ff0c77ac */ /* 0x000ea20008000800 */
[----:B------:R-:W-:Y:S02]  /*57a0*/  UIMAD.WIDE.U32 UR4, UR53, UR59, URZ ;  /* 0x0000003b350472a5 */ /* 0x000fe4000f8e00ff */
[----:B------:R-:W-:Y:S02]  /*57b0*/  UIMAD.WIDE.U32 UR6, UR60, UR56, URZ ;  /* 0x000000383c0672a5 */ /* 0x000fe4000f8e00ff */
[----:B------:R-:W-:Y:S02]  /*57c0*/  UISETP.NE.AND UP0, UPT, UR58, 0x1, UPT ;  /* 0x000000013a00788c */ /* 0x000fe4000bf05270 */
[----:B------:R-:W-:Y:S02]  /*57d0*/  UIMAD.WIDE.U32 UR8, UR37, UR59, URZ ;  /* 0x0000003b250872a5 */ /* 0x000fe4000f8e00ff */
[----:B------:R-:W-:Y:S02]  /*57e0*/  UIMAD.WIDE.U32 UR10, UR38, UR56, URZ ;  /* 0x00000038260a72a5 */ /* 0x000fe4000f8e00ff */
[----:B------:R-:W-:Y:S02]  /*57f0*/  UISETP.NE.AND UP1, UPT, UR43, 0x1, UPT ;  /* 0x000000012b00788c */ /* 0x000fe4000bf25270 */
[----:B------:R-:W-:Y:S01]  /*5800*/  UISETP.NE.AND UP2, UPT, UR42, 0x1, UPT ;  /* 0x000000012a00788c */ /* 0x000fe2000bf45270 */
[----:B------:R-:W-:Y:S02]  /*5810*/  UMOV UR4, UR5 ;  /* 0x0000000500047c82 */ /* 0x000fe40008000000 */
[----:B--2---:R-:W-:Y:S03]  /*5820*/  USHF.R.U32.HI UR5, URZ, UR12, UR4 ;  /* 0x0000000cff057299 */ /* 0x004fe60008011604 */
[----:B------:R-:W-:Y:S02]  /*5830*/  UMOV UR4, UR7 ;  /* 0x0000000700047c82 */ /* 0x000fe40008000000 */
[----:B------:R-:W-:Y:S02]  /*5840*/  USHF.R.U32.HI UR7, URZ, UR57, UR4 ;  /* 0x00000039ff077299 */ /* 0x000fe40008011604 */
[----:B------:R-:W-:Y:S02]  /*5850*/  USEL UR4, UR53, UR5, !UP0 ;  /* 0x0000000535047287 */ /* 0x000fe4000c000000 */
[----:B------:R-:W-:Y:S01]  /*5860*/  USEL UR7, UR60, UR7, !UP1 ;  /* 0x000000073c077287 */ /* 0x000fe2000c800000 */
[----:B------:R-:W-:Y:S01]  /*5870*/  UMOV UR5, UR9 ;  /* 0x0000000900057c82 */ /* 0x000fe20008000000 */
[----:B------:R-:W-:Y:S02]  /*5880*/  UIMAD.WIDE.U32 UR8, UR4, UR40, URZ ;  /* 0x00000028040872a5 */ /* 0x000fe4000f8e00ff */
[----:B------:R-:W-:Y:S03]  /*5890*/  USHF.R.U32.HI UR6, URZ, UR12, UR5 ;  /* 0x0000000cff067299 */ /* 0x000fe60008011605 */
[----:B------:R-:W-:Y:S01]  /*58a0*/  UMOV UR5, UR11 ;  /* 0x0000000b00057c82 */ /* 0x000fe20008000000 */
[----:B------:R-:W-:Y:S02]  /*58b0*/  UIMAD.WIDE.U32 UR10, UR7, UR40, URZ ;  /* 0x00000028070a72a5 */ /* 0x000fe4000f8e00ff */
[----:B------:R-:W-:Y:S02]  /*58c0*/  USHF.R.U32.HI UR12, URZ, UR57, UR5 ;  /* 0x00000039ff0c7299 */ /* 0x000fe40008011605 */
[----:B------:R-:W-:Y:S01]  /*58d0*/  USEL UR6, UR37, UR6, !UP0 ;  /* 0x0000000625067287 */ /* 0x000fe2000c000000 */
[----:B------:R-:W-:Y:S02]  /*58e0*/  UMOV UR5, UR9 ;  /* 0x0000000900057c82 */ /* 0x000fe40008000000 */
[----:B------:R-:W-:Y:S01]  /*58f0*/  UMOV UR10, UR11 ;  /* 0x0000000b000a7c82 */ /* 0x000fe20008000000 */
[----:B------:R-:W-:Y:S02]  /*5900*/  @UP2 USHF.R.U32.HI UR4, URZ, UR41, UR5 ;  /* 0x00000029ff042299 */ /* 0x000fe40008011605 */
[----:B------:R-:W-:Y:S02]  /*5910*/  @UP2 USHF.R.U32.HI UR7, URZ, UR41, UR10 ;  /* 0x00000029ff072299 */ /* 0x000fe4000801160a */
[----:B------:R-:W-:Y:S02]  /*5920*/  UIMAD UR4, UR42, UR4, URZ ;  /* 0x000000042a0472a4 */ /* 0x000fe4000f8e02ff */
        /* <DEDUP_REMOVED lines=8> */
[----:B------:R-:W-:Y:S02]  /*59b0*/  USEL UR11, UR6, UR4, !UP2 ;  /* 0x00000004060b7287 */ /* 0x000fe4000d000000 */
[----:B------:R-:W-:Y:S02]  /*59c0*/  UIADD3 UR8, UPT, UPT, -UR5, URZ, URZ ;  /* 0x000000ff05087290 */ /* 0x000fe4000fffe1ff */
[----:B------:R-:W-:Y:S01]  /*59d0*/  UIADD3 UR10, UPT, UPT, -UR11, URZ, URZ ;  /* 0x000000ff0b0a7290 */ /* 0x000fe2000fffe1ff */
[----:B------:R-:W-:Y:S01]  /*59e0*/  @!UP0 UMOV UR4, UR9 ;  /* 0x0000000900048c82 */ /* 0x000fe20008000000 */
[----:B------:R-:W-:Y:S02]  /*59f0*/  UIADD3 UR9, UPT, UPT, -UR6, URZ, URZ ;  /* 0x000000ff06097290 */ /* 0x000fe4000fffe1ff */
[----:B------:R-:W-:Y:S02]  /*5a00*/  @!UP0 USHF.R.U32.HI UR4, URZ, UR41, UR4 ;  /* 0x00000029ff048299 */ /* 0x000fe40008011604 */
[----:B------:R-:W-:Y:S02]  /*5a10*/  UIMAD UR10, UR42, UR10, UR6 ;  /* 0x0000000a2a0a72a4 */ /* 0x000fe4000f8e0206 */
[----:B------:R-:W-:Y:S04]  /*5a20*/  @!UP0 USEL UR4, UR5, UR4, !UP2 ;  /* 0x0000000405048287 */ /* 0x000fe8000d000000 */
[----:B------:R-:W-:Y:S02]  /*5a30*/  @!UP0 UIMAD UR10, UR7, UR10, UR4 ;  /* 0x0000000a070a82a4 */ /* 0x000fe4000f8e0204 */
[----:B------:R-:W-:Y:S02]  /*5a40*/  @!UP0 UIADD3 UR11, UPT, UPT, UR11, -UR4, URZ ;  /* 0x800000040b0b8290 */ /* 0x000fe4000fffe0ff */
[----:B------:R-:W-:Y:S02]  /*5a50*/  UIMAD UR7, UR43, UR8, UR38 ;  /* 0x000000082b0772a4 */ /* 0x000fe4000f8e0226 */
[----:B------:R-:W-:Y:S02]  /*5a60*/  @!UP0 UIMAD UR6, UR11, UR42, UR5 ;  /* 0x0000002a0b0682a4 */ /* 0x000fe4000f8e0205 */
[----:B------:R-:W-:Y:S01]  /*5a70*/  UIMAD UR4, UR58, UR9, UR37 ;  /* 0x000000093a0472a4 */ /* 0x000fe2000f8e0225 */
[----:B------:R-:W-:Y:S02]  /*5a80*/  @!UP0 UMOV UR5, UR10 ;  /* 0x0000000a00058c82 */ /* 0x000fe40008000000 */
[----:B------:R-:W-:Y:S02]  /*5a90*/  UIMAD UR38, UR5, UR43, UR7 ;  /* 0x0000002b052672a4 */ /* 0x000fe4000f8e0207 */
[----:B------:R-:W-:Y:S11]  /*5aa0*/  UIMAD UR37, UR6, UR58, UR4 ;  /* 0x0000003a062572a4 */ /* 0x000ff6000f8e0204 */
[----:B------:R-:W-:Y:S01]  /*5ab0*/  @!UPT UIADD3 URZ, UPT, UPT, URZ, URZ, URZ ;  /* 0x000000fffffff290 */ /* 0x000fe2000fffe0ff */
.L_x_91:
[----:B------:R-:W-:Y:S01]  /*5ac0*/  UISETP.NE.AND UP0, UPT, UR39, 0x1, UPT ;  /* 0x000000012700788c */ /* 0x000fe2000bf05270 */
[----:B------:R-:W-:Y:S01]  /*5ad0*/  LOP3.LUT P0, RZ, R57, 0x3f0, RZ, 0xc0, !PT ;  /* 0x000003f039ff7812 */ /* 0x000fe2000780c0ff */
[----:B------:R-:W-:Y:S01]  /*5ae0*/  USHF.L.U32 UR50, UR16, 0x6, URZ ;  /* 0x0000000610327899 */ /* 0x000fe200080006ff */
[----:B------:R-:W-:Y:S01]  /*5af0*/  BSSY.RECONVERGENT B6, `(.L_x_92) ;  /* 0x0000034000067945 */ /* 0x000fe20003800200 */
[----:B------:R-:W-:Y:S01]  /*5b00*/  USHF.L.U32 UR49, UR20, 0x7, URZ ;  /* 0x0000000714317899 */ /* 0x000fe200080006ff */
[----:B------:R-:W-:Y:S06]  /*5b10*/  IADD3 R59, PT, PT, R59, 0x1, RZ ;  /* 0x000000013b3b7810 */ /* 0x000fec0007ffe0ff */
[----:B------:R-:W2:Y:S01]  /*5b20*/  @!UP0 LDCU.128 UR12, c[0x0][0xb10] ;  /* 0x00016200ff0c87ac */ /* 0x000ea20008000c00 */
[----:B------:R-:W3:Y:S01]  /*5b30*/  @!UP0 LDCU UR5, c[0x0][0xb0c] ;  /* 0x00016180ff0587ac */ /* 0x000ee20008000800 */
[----:B------:R-:W4:Y:S01]  /*5b40*/  @!UP0 LDCU UR10, c[0x0][0xb20] ;  /* 0x00016400ff0a87ac */ /* 0x000f220008000800 */
[----:B--2---:R-:W-:Y:S02]  /*5b50*/  UIMAD.WIDE.U32 UR8, UR38, UR12, URZ ;  /* 0x0000000c260872a5 */ /* 0x004fe4000f8e00ff */
[----:B------:R-:W-:Y:S02]  /*5b60*/  UIMAD.WIDE.U32 UR6, UR37, UR15, URZ ;  /* 0x0000000f250672a5 */ /* 0x000fe4000f8e00ff */
[----:B------:R-:W-:Y:S03]  /*5b70*/  @!UP0 UISETP.NE.AND UP1, UPT, UR14, 0x1, UPT ;  /* 0x000000010e00888c */ /* 0x000fe6000bf25270 */
[----:B------:R-:W-:Y:S01]  /*5b80*/  @!UP0 UMOV UR4, UR9 ;  /* 0x0000000900048c82 */ /* 0x000fe20008000000 */
[----:B---3--:R-:W-:Y:S02]  /*5b90*/  @!UP0 UISETP.NE.AND UP2, UPT, UR5, 0x1, UPT ;  /* 0x000000010500888c */ /* 0x008fe4000bf45270 */
[----:B------:R-:W-:Y:S01]  /*5ba0*/  @!UP0 USHF.R.U32.HI UR4, URZ, UR13, UR4 ;  /* 0x0000000dff048299 */ /* 0x000fe20008011604 */
[----:B------:R-:W-:Y:S02]  /*5bb0*/  @!UP0 UMOV UR6, UR7 ;  /* 0x0000000700068c82 */ /* 0x000fe40008000000 */
[----:B----4-:R-:W-:Y:S02]  /*5bc0*/  @!UP0 USHF.R.U32.HI UR6, URZ, UR10, UR6 ;  /* 0x0000000aff068299 */ /* 0x010fe40008011606 */
[----:B------:R-:W-:Y:S02]  /*5bd0*/  @!UP0 USEL UR7, UR38, UR4, !UP2 ;  /* 0x0000000426078287 */ /* 0x000fe4000d000000 */
[----:B------:R-:W-:Y:S04]  /*5be0*/  @!UP0 USEL UR6, UR37, UR6, !UP1 ;  /* 0x0000000625068287 */ /* 0x000fe8000c800000 */
[----:B------:R-:W-:Y:S02]  /*5bf0*/  @!UP0 UIADD3 UR4, UPT, UPT, -UR7, UR6, URZ ;  /* 0x0000000607048290 */ /* 0x000fe4000fffe1ff */
[----:B------:R-:W-:Y:S02]  /*5c00*/  @!UP0 UIADD3 UR6, UPT, UPT, UR7, -UR6, URZ ;  /* 0x8000000607068290 */ /* 0x000fe4000fffe0ff */
[----:B------:R-:W-:Y:S02]  /*5c10*/  @!UP0 UIMAD UR38, UR4, UR5, UR38 ;  /* 0x00000005042682a4 */ /* 0x000fe4000f8e0226 */
[----:B------:R-:W-:Y:S01]  /*5c20*/  @!UP0 UIMAD UR37, UR6, UR14, UR37 ;  /* 0x0000000e062582a4 */ /* 0x000fe2000f8e0225 */
[----:B------:R-:W-:Y:S11]  /*5c30*/  @!P0 BRA `(.L_x_93) ;  /* 0x00000000007c8947 */ /* 0x000ff60003800000 */
[----:B------:R-:W2:Y:S01]  /*5c40*/  LDCU.64 UR8, c[0x4][0x80] ;  /* 0x01001000ff0877ac */ /* 0x000ea20008000a00 */
[----:B------:R-:W-:Y:S01]  /*5c50*/  MOV R2, 0x0 ;  /* 0x0000000000027802 */ /* 0x000fe20000000f00 */
[----:B------:R-:W-:Y:S02]  /*5c60*/  HFMA2 R12, -RZ, RZ, 0, 5.9604644775390625e-08 ;  /* 0x00000001ff0c7431 */ /* 0x000fe400000001ff */
[----:B------:R-:W-:Y:S01]  /*5c70*/  IMAD.MOV.U32 R8, RZ, RZ, 0x70 ;  /* 0x00000070ff087424 */ /* 0x000fe200078e00ff */
[----:B------:R3:W4:Y:S01]  /*5c80*/  LDC.64 R14, c[0x4][R2] ;  /* 0x01000000020e7b82 */ /* 0x0007220000000a00 */
[----:B------:R-:W1:Y:S01]  /*5c90*/  LDCU.64 UR6, c[0x4][0x88] ;  /* 0x01001100ff0677ac */ /* 0x000e620008000a00 */
[----:B------:R-:W-:Y:S01]  /*5ca0*/  IMAD.MOV.U32 R13, RZ, RZ, RZ ;  /* 0x000000ffff0d7224 */ /* 0x000fe200078e00ff */
[----:B------:R-:W1:Y:S01]  /*5cb0*/  LDCU.64 UR4, c[0x4][0x8] ;  /* 0x01000100ff0477ac */ /* 0x000e620008000a00 */
[----:B--2---:R-:W-:Y:S01]  /*5cc0*/  MOV R5, UR9 ;  /* 0x0000000900057c02 */ /* 0x004fe20008000f00 */
[----:B------:R-:W-:Y:S01]  /*5cd0*/  IMAD.U32 R4, RZ, RZ, UR8 ;  /* 0x00000008ff047e24 */ /* 0x000fe2000f8e00ff */
[----:B-1----:R-:W-:Y:S01]  /*5ce0*/  MOV R7, UR7 ;  /* 0x0000000700077c02 */ /* 0x002fe20008000f00 */
[----:B------:R-:W-:Y:S01]  /*5cf0*/  IMAD.U32 R6, RZ, RZ, UR6 ;  /* 0x00000006ff067e24 */ /* 0x000fe2000f8e00ff */
[----:B------:R-:W-:Y:S01]  /*5d00*/  MOV R11, UR5 ;  /* 0x00000005000b7c02 */ /* 0x000fe20008000f00 */
[----:B------:R-:W-:Y:S02]  /*5d10*/  IMAD.U32 R10, RZ, RZ, UR4 ;  /* 0x00000004ff0a7e24 */ /* 0x000fe4000f8e00ff */
[----:B------:R-:W-:Y:S07]  /*5d20*/  LEPC R20, `(.L_x_94) ;  /* 0x000000001014794e */ /* 0x000fee0000000000 */
[----:B---345:R-:W-:Y:S05]  /*5d30*/  CALL.ABS.NOINC R14 ;  /* 0x000000000e007343 */ /* 0x038fea0003c00000 */
.L_x_94:
[----:B------:R-:W1:Y:S01]  /*5d40*/  LDCU.64 UR8, c[0x4][0x80] ;  /* 0x01001000ff0877ac */ /* 0x000e620008000a00 */
[----:B------:R-:W2:Y:S01]  /*5d50*/  LDC.64 R2, c[0x4][R2] ;  /* 0x0100000002027b82 */ /* 0x000ea20000000a00 */
[----:B------:R-:W-:Y:S02]  /*5d60*/  HFMA2 R12, -RZ, RZ, 0, 5.9604644775390625e-08 ;  /* 0x00000001ff0c7431 */ /* 0x000fe400000001ff */
[----:B------:R-:W-:Y:S02]  /*5d70*/  IMAD.MOV.U32 R8, RZ, RZ, 0x70 ;  /* 0x00000070ff087424 */ /* 0x000fe400078e00ff */
[----:B------:R-:W-:Y:S01]  /*5d80*/  IMAD.MOV.U32 R13, RZ, RZ, RZ ;  /* 0x000000ffff0d7224 */ /* 0x000fe200078e00ff */
[----:B------:R-:W3:Y:S01]  /*5d90*/  LDCU.64 UR6, c[0x4][0x88] ;  /* 0x01001100ff0677ac */ /* 0x000ee20008000a00 */
[----:B------:R-:W4:Y:S01]  /*5da0*/  LDCU.64 UR4, c[0x4][0x8] ;  /* 0x01000100ff0477ac */ /* 0x000f220008000a00 */
[----:B-1----:R-:W-:Y:S02]  /*5db0*/  MOV R4, UR8 ;  /* 0x0000000800047c02 */ /* 0x002fe40008000f00 */
[----:B------:R-:W-:Y:S02]  /*5dc0*/  MOV R5, UR9 ;  /* 0x0000000900057c02 */ /* 0x000fe40008000f00 */
[----:B---3--:R-:W-:Y:S01]  /*5dd0*/  MOV R7, UR7 ;  /* 0x0000000700077c02 */ /* 0x008fe20008000f00 */
[----:B------:R-:W-:Y:S01]  /*5de0*/  IMAD.U32 R6, RZ, RZ, UR6 ;  /* 0x00000006ff067e24 */ /* 0x000fe2000f8e00ff */
[----:B----4-:R-:W-:Y:S01]  /*5df0*/  MOV R11, UR5 ;  /* 0x00000005000b7c02 */ /* 0x010fe20008000f00 */
[----:B------:R-:W-:Y:S02]  /*5e00*/  IMAD.U32 R10, RZ, RZ, UR4 ;  /* 0x00000004ff0a7e24 */ /* 0x000fe4000f8e00ff */
[----:B------:R-:W-:Y:S07]  /*5e10*/  LEPC R20, `(.L_x_93) ;  /* 0x000000001014794e */ /* 0x000fee0000000000 */
[----:B--2---:R-:W-:Y:S05]  /*5e20*/  CALL.ABS.NOINC R2 ;  /* 0x0000000002007343 */ /* 0x004fea0003c00000 */
.L_x_93:
[----:B------:R-:W-:Y:S05]  /*5e30*/  BSYNC.RECONVERGENT B6 ;  /* 0x0000000000067941 */ /* 0x000fea0003800200 */
.L_x_92:
[----:B------:R-:W-:Y:S02]  /*5e40*/  R2UR UR6, R56 ;  /* 0x00000000380672ca */ /* 0x000fe400000e0000 */
[----:B------:R-:W-:Y:S02]  /*5e50*/  R2UR UR5, R67 ;  /* 0x00000000430572ca */ /* 0x000fe400000e0000 */
[----:B------:R-:W-:Y:S02]  /*5e60*/  R2UR UR4, R66 ;  /* 0x00000000420472ca */ /* 0x000fe400000e0000 */
[----:B------:R-:W-:Y:S02]  /*5e70*/  ISETP.NE.U32.AND P4, PT, R50, RZ, PT ;  /* 0x000000ff3200720c */ /* 0x000fe40003f85070 */
[----:B------:R-:W-:Y:S02]  /*5e80*/  ISETP.NE.U32.AND P2, PT, RZ, UR54, PT ;  /* 0x00000036ff007c0c */ /* 0x000fe4000bf45070 */
[----:B------:R-:W-:Y:S02]  /*5e90*/  ISETP.NE.AND.EX P4, PT, R51, RZ, PT, P4 ;  /* 0x000000ff3300720c */ /* 0x000fe40003f85340 */
[----:B------:R-:W-:Y:S01]  /*5ea0*/  ISETP.NE.AND.EX P2, PT, RZ, UR55, PT, P2 ;  /* 0x00000037ff007c0c */ /* 0x000fe2000bf45320 */
[----:B------:R-:W-:Y:S02]  /*5eb0*/  UISETP.NE.AND UP2, UPT, UR6, URZ, UPT ;  /* 0x000000ff0600728c */ /* 0x000fe4000bf45270 */
[----:B------:R-:W-:Y:S04]  /*5ec0*/  UISETP.NE.U32.AND UP0, UPT, UR5, URZ, UPT ;  /* 0x000000ff0500728c */ /* 0x000fe8000bf05070 */
[----:B------:R-:W-:Y:S01]  /*5ed0*/  UISETP.NE.AND.EX UP1, UPT, UR4, URZ, UPT, UP0 ;  /* 0x000000ff0400728c */ /* 0x000fe2000bf25300 */
[----:B------:R-:W-:Y:S01]  /*5ee0*/  PLOP3.LUT P1, PT, PT, PT, UP2, 0x80, 0x8 ;  /* 0x000000000008781c */ /* 0x000fe20003f2f028 */
[----:B------:R-:W-:Y:S03]  /*5ef0*/  UPLOP3.LUT UP0, UPT, UPT, UPT, UPT, 0x40, 0x4 ;  /* 0x000000000004789c */ /* 0x000fe60003f0e870 */
[----:B------:R-:W-:Y:S06]  /*5f00*/  @UP2 UPLOP3.LUT UP0, UPT, UPT, UPT, UP1, 0x80, 0x8 ;  /* 0x000000000008289c */ /* 0x000fec0003f0f010 */
[----:B------:R-:W-:Y:S01]  /*5f10*/  PLOP3.LUT P0, PT, PT, PT, UP0, 0x80, 0x8 ;  /* 0x000000000008781c */ /* 0x000fe20003f0f008 */
[----:B------:R-:W-:Y:S01]  /*5f20*/  @!UPT UIADD3 URZ, UPT, UPT, URZ, URZ, URZ ;  /* 0x000000fffffff290 */ /* 0x000fe2000fffe0ff */
[----:B------:R-:W-:Y:S11]  /*5f30*/  BRA.U !UP1, `(.L_x_95) ;  /* 0x0000000109407547 */ /* 0x000ff6000b800000 */
[----:B------:R-:W-:Y:S01]  /*5f40*/  UISETP.NE.U32.AND UP0, UPT, UR54, URZ, UPT ;  /* 0x000000ff3600728c */ /* 0x000fe2000bf05070 */
[----:B------:R-:W-:Y:S01]  /*5f50*/  R2UR UR6, R67 ;  /* 0x00000000430672ca */ /* 0x000fe200000e0000 */
[----:B------:R-:W2:Y:S01]  /*5f60*/  LDCU.64 UR8, c[0x0][0x358] ;  /* 0x00006b00ff0877ac */ /* 0x000ea20008000a00 */
[----:B------:R-:W-:Y:S02]  /*5f70*/  HFMA2 R53, -RZ, RZ, 0, 5.9604644775390625e-08 ;  /* 0x00000001ff357431 */ /* 0x000fe400000001ff */
[----:B-1----:R-:W-:Y:S01]  /*5f80*/  IMAD.MOV.U32 R0, RZ, RZ, 0x1 ;  /* 0x00000001ff007424 */ /* 0x002fe200078e00ff */
[----:B------:R-:W-:Y:S06]  /*5f90*/  UISETP.NE.AND.EX UP0, UPT, UR55, URZ, UPT, UP0 ;  /* 0x000000ff3700728c */ /* 0x000fec000bf05300 */
[----:B------:R-:W-:Y:S05]  /*5fa0*/  PLOP3.LUT P3, PT, PT, PT, UP0, 0x80, 0x8 ;  /* 0x000000000008781c */ /* 0x000fea0003f6f008 */
[----:B------:R-:W1:Y:S01]  /*5fb0*/  @UP0 LDCU.64 UR4, c[0x0][0x888] ;  /* 0x00011100ff0407ac */ /* 0x000e620008000a00 */
[----:B------:R-:W-:Y:S07]  /*5fc0*/  @UP0 UIMAD UR6, UR36, UR6, URZ ;  /* 0x00000006240602a4 */ /* 0x000fee000f8e02ff */
[----:B------:R-:W-:Y:S01]  /*5fd0*/  @!P3 PRMT R53, R0, 0x7610, R53 ;  /* 0x000076100035b816 */ /* 0x000fe20000000035 */
[----:B-1----:R-:W-:Y:S06]  /*5fe0*/  @UP0 UIMAD.WIDE UR4, UR6, 0x4, UR4 ;  /* 0x00000004060408a5 */ /* 0x002fec000f8e0204 */
[----:B------:R-:W-:Y:S02]  /*5ff0*/  IMAD.U32 R2, RZ, RZ, UR4 ;  /* 0x00000004ff027e24 */ /* 0x000fe4000f8e00ff */
[----:B------:R-:W-:Y:S03]  /*6000*/  IMAD.U32 R3, RZ, RZ, UR5 ;  /* 0x00000005ff037e24 */ /* 0x000fe6000f8e00ff */
[----:B------:R-:W1:Y:S02]  /*6010*/  @!UP0 LDCU UR4, c[0x0][0x880] ;  /* 0x00011000ff0487ac */ /* 0x000e640008000800 */
[----:B--2--5:R2:W5:Y:S02]  /*6020*/  @P3 LDG.E R27, desc[UR8][R2.64] ;  /* 0x00000008021b3981 */ /* 0x024564000c1e1900 */
[----:B-12---:R-:W-:Y:S02]  /*6030*/  @!P3 MOV R27, UR4 ;  /* 0x00000004001bbc02 */ /* 0x006fe40008000f00 */
.L_x_95:
[----:B------:R-:W-:Y:S05]  /*6040*/  @!P4 BRA `(.L_x_96) ;  /* 0x000000000024c947 */ /* 0x000fea0003800000 */
[----:B------:R-:W-:Y:S01]  /*6050*/  ISETP.NE.U32.AND P3, PT, R48, RZ, PT ;  /* 0x000000ff3000720c */ /* 0x000fe20003f65070 */
[----:B------:R-:W2:Y:S03]  /*6060*/  LDCU.64 UR4, c[0x0][0x358] ;  /* 0x00006b00ff0477ac */ /* 0x000ea60008000a00 */
[----:B------:R-:W-:Y:S11]  /*6070*/  ISETP.NE.AND.EX P3, PT, R49, RZ, PT, P3 ;  /* 0x000000ff3100720c */ /* 0x000ff60003f65330 */
[----:B------:R-:W-:Y:S02]  /*6080*/  @!UPT UIADD3 URZ, UPT, UPT, URZ, URZ, URZ ;  /* 0x000000fffffff290 */ /* 0x000fe4000fffe0ff */
[----:B------:R-:W3:Y:S01]  /*6090*/  @P3 LDC.64 R2, c[0x0][0x8a8] ;  /* 0x00022a00ff023b82 */ /* 0x000ee20000000a00 */
[----:B-1----:R-:W-:Y:S04]  /*60a0*/  @P3 IMAD R0, R50, UR36, RZ ;  /* 0x0000002432003c24 */ /* 0x002fe8000f8e02ff */
[----:B---3--:R-:W-:Y:S05]  /*60b0*/  @P3 IMAD.WIDE R2, R0, 0x4, R2 ;  /* 0x0000000400023825 */ /* 0x008fea00078e0202 */
[----:B--2--5:R2:W5:Y:S02]  /*60c0*/  @P3 LDG.E R24, desc[UR4][R2.64] ;  /* 0x0000000402183981 */ /* 0x024564000c1e1900 */
[----:B--2---:R-:W3:Y:S02]  /*60d0*/  @!P3 LDC R24, c[0x0][0x8a0] ;  /* 0x00022800ff18bb82 */ /* 0x004ee40000000800 */
.L_x_96:
[----:B-----5:R-:W-:Y:S01]  /*60e0*/  FSETP.NEU.AND P3, PT, R27, RZ, PT ;  /* 0x000000ff1b00720b */ /* 0x020fe20003f6d000 */
[----:B------:R-:W-:Y:S01]  /*60f0*/  IMAD.SHL.U32 R74, R52, 0x4, RZ ;  /* 0x00000004344a7824 */ /* 0x000fe200078e00ff */
[----:B------:R-:W-:Y:S01]  /*6100*/  SEL R4, RZ, 0xffffffff, P2 ;  /* 0xffffffffff047807 */ /* 0x000fe20001000000 */
[----:B------:R-:W-:Y:S01]  /*6110*/  BSSY B1, `(.L_x_97) ;  /* 0x0000044000017945 */ /* 0x000fe20003800000 */
[----:B------:R-:W-:Y:S01]  /*6120*/  @P1 LOP3.LUT P2, RZ, R53, 0xff, RZ, 0xc0, !PT ;  /* 0x000000ff35ff1812 */ /* 0x000fe2000784c0ff */
[----:B------:R-:W-:Y:S01]  /*6130*/  VIADD R70, R74, UR44 ;  /* 0x0000002c4a467c36 */ /* 0x000fe20008000000 */
[----:B-1----:R-:W-:Y:S01]  /*6140*/  @P1 SEL R0, RZ, 0xffffffff, P3 ;  /* 0xffffffffff001807 */ /* 0x002fe20001800000 */
[----:B------:R-:W-:Y:S01]  /*6150*/  IMAD.MOV.U32 R75, RZ, RZ, 0x1 ;  /* 0x00000001ff4b7424 */ /* 0x000fe200078e00ff */
[----:B------:R-:W-:Y:S01]  /*6160*/  LOP3.LUT R62, R62, 0x1, RZ, 0x3c, !PT ;  /* 0x000000013e3e7812 */ /* 0x000fe200078e3cff */
[----:B------:R-:W-:Y:S01]  /*6170*/  IMAD.MOV.U32 R73, RZ, RZ, RZ ;  /* 0x000000ffff497224 */ /* 0x000fe200078e00ff */
[----:B------:R-:W-:Y:S02]  /*6180*/  @P0 SEL R0, R4, R0, !P2 ;  /* 0x0000000004000207 */ /* 0x000fe40005000000 */
[----:B------:R-:W-:Y:S02]  /*6190*/  CS2R R38, SRZ ;  /* 0x0000000000267805 */ /* 0x000fe4000001ff00 */
[----:B------:R-:W-:Y:S02]  /*61a0*/  LEA R26, R22, UR44, 0x3 ;  /* 0x0000002c161a7c11 */ /* 0x000fe4000f8e18ff */
[----:B------:R-:W-:Y:S02]  /*61b0*/  CS2R R36, SRZ ;  /* 0x0000000000247805 */ /* 0x000fe4000001ff00 */
[----:B------:R-:W-:Y:S02]  /*61c0*/  @P1 LOP3.LUT R0, R0, 0x1, RZ, 0xc0, !PT ;  /* 0x0000000100001812 */ /* 0x000fe400078ec0ff */
[----:B------:R-:W-:Y:S02]  /*61d0*/  CS2R R34, SRZ ;  /* 0x0000000000227805 */ /* 0x000fe4000001ff00 */
[----:B------:R-:W-:Y:S02]  /*61e0*/  SHF.L.U32 R2, R61, 0x1f, RZ ;  /* 0x0000001f3d027819 */ /* 0x000fe400000006ff */
[----:B------:R-:W-:Y:S02]  /*61f0*/  CS2R R32, SRZ ;  /* 0x0000000000207805 */ /* 0x000fe4000001ff00 */
[----:B------:R-:W-:Y:S02]  /*6200*/  ISETP.NE.U32.OR P6, PT, R0, 0x1, !P1 ;  /* 0x000000010000780c */ /* 0x000fe40004fc5470 */
[----:B------:R-:W-:Y:S02]  /*6210*/  CS2R R42, SRZ ;  /* 0x00000000002a7805 */ /* 0x000fe4000001ff00 */
[----:B------:R-:W-:Y:S02]  /*6220*/  PLOP3.LUT P2, PT, PT, PT, UP1, 0x80, 0x8 ;  /* 0x000000000008781c */ /* 0x000fe40003f4f018 */
[----:B------:R-:W-:Y:S02]  /*6230*/  CS2R R40, SRZ ;  /* 0x0000000000287805 */ /* 0x000fe4000001ff00 */
[----:B------:R-:W-:Y:S02]  /*6240*/  LEA.HI R25, R22, R22, RZ, 0x1 ;  /* 0x0000001616197211 */ /* 0x000fe400078f08ff */
[----:B------:R-:W-:Y:S02]  /*6250*/  CS2R R46, SRZ ;  /* 0x00000000002e7805 */ /* 0x000fe4000001ff00 */
[----:B------:R-:W-:Y:S02]  /*6260*/  LOP3.LUT P4, R58, R53, 0xff, RZ, 0xc0, !PT ;  /* 0x000000ff353a7812 */ /* 0x000fe4000788c0ff */
[----:B------:R-:W-:Y:S02]  /*6270*/  CS2R R44, SRZ ;  /* 0x00000000002c7805 */ /* 0x000fe4000001ff00 */
[----:B------:R-:W-:Y:S01]  /*6280*/  SEL R3, RZ, 0xffffffff, P3 ;  /* 0xffffffffff037807 */ /* 0x000fe20001800000 */
[----:B------:R-:W-:Y:S01]  /*6290*/  VIADD R71, R70, 0x400 ;  /* 0x0000040046477836 */ /* 0x000fe20000000000 */
[----:B------:R-:W-:Y:S01]  /*62a0*/  P2R R68, PR, RZ, 0x40 ;  /* 0x00000040ff447803 */ /* 0x000fe20000000000 */
[----:B------:R-:W-:Y:S01]  /*62b0*/  IMAD.IADD R69, R63, 0x1, R70 ;  /* 0x000000013f457824 */ /* 0x000fe200078e0246 */
[----:B------:R-:W-:Y:S02]  /*62c0*/  @P6 SHF.L.U32 R0, R62, 0x1f, RZ ;  /* 0x0000001f3e006819 */ /* 0x000fe400000006ff */
[----:B------:R-:W-:Y:S02]  /*62d0*/  @P2 SEL R3, R4, R3, !P4 ;  /* 0x0000000304032207 */ /* 0x000fe40006000000 */
[----:B------:R1:W2:Y:S02]  /*62e0*/  @P6 SYNCS.PHASECHK.TRANS64.TRYWAIT P1, [UR44+0x40], R0 ;  /* 0x00004000ff0065a7 */ /* 0x0002a4000802112c */
[----:B------:R-:W-:Y:S04]  /*62f0*/  LOP3.LUT R3, R3, 0x1, RZ, 0xc0, !PT ;  /* 0x0000000103037812 */ /* 0x000fe800078ec0ff */
[----:B------:R-:W-:Y:S04]  /*6300*/  ISETP.NE.U32.AND P5, PT, R3, 0x1, PT ;  /* 0x000000010300780c */ /* 0x000fe80003fa5070 */
[----:B------:R-:W-:Y:S01]  /*6310*/  P2R R76, PR, RZ, 0x20 ;  /* 0x00000020ff4c7803 */ /* 0x000fe20000000000 */
[----:B------:R4:W3:Y:S01]  /*6320*/  SYNCS.PHASECHK.TRANS64.TRYWAIT P0, [R26+URZ+0xb0], R2 ;  /* 0x0000b0021a0075a7 */ /* 0x0008e200080011ff */
[C---:B-1----:R-:W-:Y:S01]  /*6330*/  IMAD.SHL.U32 R0, R25.reuse, 0x40, RZ ;  /* 0x0000004019007824 */ /* 0x042fe200078e00ff */
[----:B------:R-:W-:Y:S04]  /*6340*/  LOP3.LUT R25, R25, 0xffe, RZ, 0xc0, !PT ;  /* 0x00000ffe19197812 */ /* 0x000fe800078ec0ff */
[----:B------:R-:W-:Y:S01]  /*6350*/  LOP3.LUT R0, R0, 0xffffff80, RZ, 0xc0, !PT ;  /* 0xffffff8000007812 */ /* 0x000fe200078ec0ff */
[----:B------:R-:W-:Y:S04]  /*6360*/  IMAD.IADD R25, R22, 0x1, -R25 ;  /* 0x0000000116197824 */ /* 0x000fe800078e0a19 */
[----:B------:R-:W-:Y:S04]  /*6370*/  IMAD.IADD R0, R23, 0x1, R0 ;  /* 0x0000000117007824 */ /* 0x000fe800078e0200 */
[----:B------:R-:W-:Y:S01]  /*6380*/  IMAD R25, R25, 0x100000, R0 ;  /* 0x0010000019197824 */ /* 0x000fe200078e0200 */
[----:B--2---:R-:W-:Y:S01]  /*6390*/  @P6 SEL R75, RZ, 0x1, !P1 ;  /* 0x00000001ff4b6807 */ /* 0x004fe20004800000 */
[----:B----4-:R-:W-:Y:S06]  /*63a0*/  @!P6 BRA `(.L_x_98) ;  /* 0x000000000068e947 */ /* 0x010fec0003800000 */
[C---:B------:R-:W-:Y:S01]  /*63b0*/  @P5 IMAD R5, R64.reuse, 0x4, R71 ;  /* 0x0000000440055824 */ /* 0x040fe200078e0247 */
[----:B------:R-:W-:Y:S01]  /*63c0*/  ISETP.NE.AND P1, PT, R75, RZ, PT ;  /* 0x000000ff4b00720c */ /* 0x000fe20003f25270 */
[----:B------:R-:W-:Y:S01]  /*63d0*/  @P5 IMAD R4, R64, 0x4, R70 ;  /* 0x0000000440045824 */ /* 0x000fe200078e0246 */
[----:B------:R-:W-:Y:S01]  /*63e0*/  BSSY B0, `(.L_x_99) ;  /* 0x000000e000007945 */ /* 0x000fe20003800000 */
[----:B------:R-:W-:Y:S01]  /*63f0*/  IMAD.MOV.U32 R38, RZ, RZ, RZ ;  /* 0x000000ffff267224 */ /* 0x000fe200078e00ff */
[----:B------:R-:W-:Y:S01]  /*6400*/  CS2R R34, SRZ ;  /* 0x0000000000227805 */ /* 0x000fe2000001ff00 */
[----:B------:R-:W-:Y:S01]  /*6410*/  @P5 IMAD.IADD R5, R63, 0x1, R5 ;  /* 0x000000013f055824 */ /* 0x000fe200078e0205 */
[----:B------:R-:W-:Y:S02]  /*6420*/  CS2R R32, SRZ ;  /* 0x0000000000207805 */ /* 0x000fe4000001ff00 */
[----:B------:R-:W-:Y:S02]  /*6430*/  CS2R R36, SRZ ;  /* 0x0000000000247805 */ /* 0x000fe4000001ff00 */
[----:B------:R-:W-:Y:S02]  /*6440*/  CS2R R46, SRZ ;  /* 0x00000000002e7805 */ /* 0x000fe4000001ff00 */
[----:B------:R-:W-:Y:S02]  /*6450*/  CS2R R44, SRZ ;  /* 0x00000000002c7805 */ /* 0x000fe4000001ff00 */
[----:B------:R-:W-:Y:S02]  /*6460*/  CS2R R42, SRZ ;  /* 0x00000000002a7805 */ /* 0x000fe4000001ff00 */
[----:B------:R-:W-:Y:S01]  /*6470*/  CS2R R40, SRZ ;  /* 0x0000000000287805 */ /* 0x000fe2000001ff00 */
[----:B------:R-:W-:Y:S06]  /*6480*/  @P1 BRA `(.L_x_100) ;  /* 0x00000000000c1947 */ /* 0x000fec0003800000 */
[----:B------:R-:W-:Y:S04]  /*6490*/  SHF.L.U32 R3, R62, 0x1f, RZ ;  /* 0x0000001f3e037819 */ /* 0x000fe800000006ff */
[----:B------:R-:W1:Y:S02]  /*64a0*/  SYNCS.PHASECHK.TRANS64.TRYWAIT P1, [UR44+0x40], R3 ;  /* 0x00004003ff0075a7 */ /* 0x000e64000802112c */
[----:B-1----:R-:W-:Y:S05]  /*64b0*/  @!P1 BRA `(.L_x_101) ;  /* 0x0000003000949947 */ /* 0x002fea0003800000 */
.L_x_100:
[----:B------:R-:W-:Y:S05]  /*64c0*/  BSYNC B0 ;  /* 0x0000000000007941 */ /* 0x000fea0003800000 */
.L_x_99:
[----:B------:R-:W-:Y:S01]  /*64d0*/  ISETP.NE.AND P1, PT, R76, RZ, PT ;  /* 0x000000ff4c00720c */ /* 0x000fe20003f25270 */
[----:B------:R-:W-:Y:S11]  /*64e0*/  HFMA2 R73, -RZ, RZ, 0, 5.9604644775390625e-08 ;  /* 0x00000001ff497431 */ /* 0x000ff600000001ff */
[----:B------:R-:W-:Y:S01]  /*64f0*/  @!UPT UIADD3 URZ, UPT, UPT, URZ, URZ, URZ ;  /* 0x000000fffffff290 */ /* 0x000fe2000fffe0ff */
[----:B------:R-:W-:Y:S05]  /*6500*/  @P1 WARPSYNC.ALL ;  /* 0x0000000000001948 */ /* 0x000fea0003800000 */
[----:B------:R2:W4:Y:S04]  /*6510*/  @P1 LDSM.16.M88.4 R32, [R4+0x400] ;  /* 0x000400000420183b */ /* 0x0005280000000200 */
[----:B------:R2:W1:Y:S04]  /*6520*/  @P1 LDSM.16.M88.4 R36, [R5] ;  /* 0x000000000524183b */ /* 0x0004680000000200 */
[----:B------:R2:W1:Y:S04]  /*6530*/  @P1 LDSM.16.M88.4 R44, [R74+UR44+0x400] ;  /* 0x0004002c4a2c183b */ /* 0x0004680008000200 */
[----:B------:R2:W1:Y:S02]  /*6540*/  @P1 LDSM.16.M88.4 R40, [R69+0x400] ;  /* 0x000400004528183b */ /* 0x0004640000000200 */
.L_x_98:
[----:B------:R-:W-:Y:S05]  /*6550*/  BSYNC B1 ;  /* 0x0000000000017941 */ /* 0x000fea0003800000 */
.L_x_97:
[----:B-1----:R-:W-:Y:S04]  /*6560*/  SHF.R.U32.HI R0, RZ, 0x15, R25 ;  /* 0x00000015ff007819 */ /* 0x002fe80000011619 */
[----:B------:R-:W-:Y:S01]  /*6570*/  LOP3.LUT P1, RZ, R0, 0x3, R54, 0x48, !PT ;  /* 0x0000000300ff7812 */ /* 0x000fe20007824836 */
[----:B------:R-:W-:Y:S01]  /*6580*/  @!UPT UIADD3 URZ, UPT, UPT, URZ, URZ, URZ ;  /* 0x000000fffffff290 */ /* 0x000fe2000fffe0ff */
[----:B---3--:R-:W-:Y:S11]  /*6590*/  @P0 BRA `(.L_x_102) ;  /* 0x0000000000080947 */ /* 0x008ff60003800000 */
[----:B------:R-:W1:Y:S02]  /*65a0*/  SYNCS.PHASECHK.TRANS64.TRYWAIT P0, [R26+URZ+0xb0], R2 ;  /* 0x0000b0021a0075a7 */ /* 0x000e6400080011ff */
[----:B-1----:R-:W-:Y:S05]  /*65b0*/  @!P0 BRA `(.L_x_103) ;  /* 0x00000030006c8947 */ /* 0x002fea0003800000 */
.L_x_102:
[----:B------:R-:W-:Y:S05]  /*65c0*/  @!P1 BRA `(.L_x_104) ;  /* 0x0000000000409947 */ /* 0x000fea0003800000 */
[----:B------:R-:W2:Y:S01]  /*65d0*/  LDCU.64 UR8, c[0x4][0x70] ;  /* 0x01000e00ff0877ac */ /* 0x000ea20008000a00 */
[----:B------:R-:W-:Y:S01]  /*65e0*/  MOV R3, 0x0 ;  /* 0x0000000000037802 */ /* 0x000fe20000000f00 */
[----:B------:R-:W-:Y:S02]  /*65f0*/  HFMA2 R12, -RZ, RZ, 0, 5.9604644775390625e-08 ;  /* 0x00000001ff0c7431 */ /* 0x000fe400000001ff */
[----:B------:R-:W-:Y:S02]  /*6600*/  IMAD.MOV.U32 R8, RZ, RZ, 0x192 ;  /* 0x00000192ff087424 */ /* 0x000fe400078e00ff */
[----:B------:R-:W-:Y:S01]  /*6610*/  IMAD.MOV.U32 R13, RZ, RZ, RZ ;  /* 0x000000ffff0d7224 */ /* 0x000fe200078e00ff */
[----:B------:R-:W3:Y:S01]  /*6620*/  LDCU.64 UR6, c[0x4][0x78] ;  /* 0x01000f00ff0677ac */ /* 0x000ee20008000a00 */
[----:B-1----:R-:W1:Y:S01]  /*6630*/  LDC.64 R2, c[0x4][R3] ;  /* 0x0100000003027b82 */ /* 0x002e620000000a00 */
[----:B------:R-:W5:Y:S01]  /*6640*/  LDCU.64 UR4, c[0x4][0x10] ;  /* 0x01000200ff0477ac */ /* 0x000f620008000a00 */
[----:B--2---:R-:W-:Y:S01]  /*6650*/  MOV R5, UR9 ;  /* 0x0000000900057c02 */ /* 0x004fe20008000f00 */
[----:B------:R-:W-:Y:S01]  /*6660*/  IMAD.U32 R4, RZ, RZ, UR8 ;  /* 0x00000008ff047e24 */ /* 0x000fe2000f8e00ff */
[----:B---3--:R-:W-:Y:S01]  /*6670*/  MOV R7, UR7 ;  /* 0x0000000700077c02 */ /* 0x008fe20008000f00 */
[----:B------:R-:W-:Y:S01]  /*6680*/  IMAD.U32 R6, RZ, RZ, UR6 ;  /* 0x00000006ff067e24 */ /* 0x000fe2000f8e00ff */
[----:B-----5:R-:W-:Y:S01]  /*6690*/  MOV R11, UR5 ;  /* 0x00000005000b7c02 */ /* 0x020fe20008000f00 */
[----:B------:R-:W-:Y:S02]  /*66a0*/  IMAD.U32 R10, RZ, RZ, UR4 ;  /* 0x00000004ff0a7e24 */ /* 0x000fe4000f8e00ff */
[----:B------:R-:W-:Y:S07]  /*66b0*/  LEPC R20, `(.L_x_104) ;  /* 0x000000001014794e */ /* 0x000fee0000000000 */
[----:B-1--4-:R-:W-:Y:S05]  /*66c0*/  CALL.ABS.NOINC R2 ;  /* 0x0000000002007343 */ /* 0x012fea0003c00000 */
.L_x_104:
[----:B------:R-:W-:Y:S01]  /*66d0*/  LOP3.LUT R20, R44, 0xffffe000, RZ, 0xc0, !PT ;  /* 0xffffe0002c147812 */ /* 0x000fe200078ec0ff */
[----:B------:R-:W-:Y:S05]  /*66e0*/  WARPSYNC.ALL ;  /* 0x0000000000007948 */ /* 0x000fea0003800000 */
[----:B------:R-:W-:Y:S01]  /*66f0*/  R2UR UR4, R25 ;  /* 0x00000000190472ca */ /* 0x000fe200000e0000 */
[----:B------:R-:W-:Y:S01]  /*6700*/  IMAD.SHL.U32 R77, R64, 0x4, RZ ;  /* 0x00000004404d7824 */ /* 0x000fe200078e00ff */
[----:B------:R-:W-:Y:S01]  /*6710*/  LOP3.LUT R21, R45, 0xffffe000, RZ, 0xc0, !PT ;  /* 0xffffe0002d157812 */ /* 0x000fe200078ec0ff */
[----:B------:R-:W-:Y:S01]  /*6720*/  BSSY.RECONVERGENT B0, `(.L_x_105) ;  /* 0x0000059000007945 */ /* 0x000fe20003800200 */
[----:B------:R-:W-:Y:S02]  /*6730*/  ISETP.NE.AND P0, PT, R65, RZ, PT ;  /* 0x000000ff4100720c */ /* 0x000fe40003f05270 */
[----:B------:R-:W-:Y:S05]  /*6740*/  IADD3 R71, PT, PT, R71, R77, RZ ;  /* 0x0000004d47477210 */ /* 0x000fea0007ffe0ff */
[----:B------:R-:W-:Y:S02]  /*6750*/  IMAD.IADD R72, R63, 0x1, R71 ;  /* 0x000000013f487824 */ /* 0x000fe400078e0247 */
[----:B--2---:R-:W2:Y:S02]  /*6760*/  LDTM.16dp128bit.x8 R4, tmem[UR4] ;  /* 0x00000004000479ee */ /* 0x004ea40008180000 */
[C---:B--2---:R-:W-:Y:S01]  /*6770*/  FMUL R0, R24.reuse, R4 ;  /* 0x0000000418007220 */ /* 0x044fe20000400000 */
[C---:B-1----:R-:W-:Y:S01]  /*6780*/  FMUL R2, R24.reuse, R5 ;  /* 0x0000000518027220 */ /* 0x042fe20000400000 */
[C---:B------:R-:W-:Y:S01]  /*6790*/  FMUL R3, R24.reuse, R6 ;  /* 0x0000000618037220 */ /* 0x040fe20000400000 */
[----:B------:R-:W-:Y:S01]  /*67a0*/  FMUL R4, R24, R8 ;  /* 0x0000000818047220 */ /* 0x000fe20000400000 */
[C---:B------:R-:W-:Y:S01]  /*67b0*/  FFMA R28, R27.reuse, R20, R0 ;  /* 0x000000141b1c7223 */ /* 0x040fe20000000000 */
[----:B------:R-:W-:Y:S01]  /*67c0*/  LOP3.LUT R0, R46, 0xffffe000, RZ, 0xc0, !PT ;  /* 0xffffe0002e007812 */ /* 0x000fe200078ec0ff */
[----:B------:R-:W-:Y:S01]  /*67d0*/  FFMA R29, R27, R21, R2 ;  /* 0x000000151b1d7223 */ /* 0x000fe20000000002 */
[----:B------:R-:W-:Y:S01]  /*67e0*/  LOP3.LUT R2, R47, 0xffffe000, RZ, 0xc0, !PT ;  /* 0xffffe0002f027812 */ /* 0x000fe200078ec0ff */
[C---:B------:R-:W-:Y:S01]  /*67f0*/  FMUL R5, R24.reuse, R9 ;  /* 0x0000000918057220 */ /* 0x040fe20000400000 */
[----:B------:R-:W-:Y:S01]  /*6800*/  F2FP.TF32.F32.PACK_B R28, R28 ;  /* 0x0000001cff1c723e */ /* 0x000fe200024050ff */
[C---:B------:R-:W-:Y:S01]  /*6810*/  FMUL R8, R24.reuse, R12 ;  /* 0x0000000c18087220 */ /* 0x040fe20000400000 */
[----:B------:R-:W-:Y:S01]  /*6820*/  F2FP.TF32.F32.PACK_B R29, R29 ;  /* 0x0000001dff1d723e */ /* 0x000fe200024050ff */
[C---:B------:R-:W-:Y:S01]  /*6830*/  FMUL R9, R24.reuse, R13 ;  /* 0x0000000d18097220 */ /* 0x040fe20000400000 */
[----:B------:R-:W-:Y:S01]  /*6840*/  FMUL R12, R24, R16 ;  /* 0x00000010180c7220 */ /* 0x000fe20000400000 */
[----:B------:R-:W-:Y:S01]  /*6850*/  LOP3.LUT R16, R40, 0xffffe000, RZ, 0xc0, !PT ;  /* 0xffffe00028107812 */ /* 0x000fe200078ec0ff */
[C---:B------:R-:W-:Y:S01]  /*6860*/  FMUL R7, R24.reuse, R7 ;  /* 0x0000000718077220 */ /* 0x040fe20000400000 */
[----:B------:R-:W-:Y:S01]  /*6870*/  FMUL R13, R24, R17 ;  /* 0x00000011180d7220 */ /* 0x000fe20000400000 */
[----:B------:R-:W-:Y:S01]  /*6880*/  LOP3.LUT R17, R41, 0xffffe000, RZ, 0xc0, !PT ;  /* 0xffffe00029117812 */ /* 0x000fe200078ec0ff */
[----:B------:R-:W-:Y:S01]  /*6890*/  FFMA R30, R27, R0, R3 ;  /* 0x000000001b1e7223 */ /* 0x000fe20000000003 */
[----:B------:R-:W-:Y:S01]  /*68a0*/  LOP3.LUT R0, R42, 0xffffe000, RZ, 0xc0, !PT ;  /* 0xffffe0002a007812 */ /* 0x000fe200078ec0ff */
[----:B------:R-:W-:Y:S01]  /*68b0*/  FMUL R6, R24, R10 ;  /* 0x0000000a18067220 */ /* 0x000fe20000400000 */
[----:B----4-:R-:W-:Y:S01]  /*68c0*/  LOP3.LUT R3, R33, 0xffffe000, RZ, 0xc0, !PT ;  /* 0xffffe00021037812 */ /* 0x010fe200078ec0ff */
[----:B------:R-:W-:Y:S01]  /*68d0*/  FFMA R31, R27, R2, R7 ;  /* 0x000000021b1f7223 */ /* 0x000fe20000000007 */
[----:B------:R-:W-:Y:S01]  /*68e0*/  LOP3.LUT R2, R43, 0xffffe000, RZ, 0xc0, !PT ;  /* 0xffffe0002b027812 */ /* 0x000fe200078ec0ff */
[C---:B------:R-:W-:Y:S01]  /*68f0*/  FFMA R4, R27.reuse, R16, R4 ;  /* 0x000000101b047223 */ /* 0x040fe20000000004 */
[----:B------:R-:W-:Y:S01]  /*6900*/  LOP3.LUT R16, R34, 0xffffe000, RZ, 0xc0, !PT ;  /* 0xffffe00022107812 */ /* 0x000fe200078ec0ff */
[C---:B------:R-:W-:Y:S01]  /*6910*/  FFMA R5, R27.reuse, R17, R5 ;  /* 0x000000111b057223 */ /* 0x040fe20000000005 */
[----:B------:R-:W-:Y:S01]  /*6920*/  F2FP.TF32.F32.PACK_B R30, R30 ;  /* 0x0000001eff1e723e */ /* 0x000fe200024050ff */
[C---:B------:R-:W-:Y:S01]  /*6930*/  FFMA R6, R27.reuse, R0, R6 ;  /* 0x000000001b067223 */ /* 0x040fe20000000006 */
[----:B------:R-:W-:Y:S01]  /*6940*/  LOP3.LUT R0, R32, 0xffffe000, RZ, 0xc0, !PT ;  /* 0xffffe00020007812 */ /* 0x000fe200078ec0ff */
[C---:B------:R-:W-:Y:S01]  /*6950*/  FMUL R11, R24.reuse, R11 ;  /* 0x0000000b180b7220 */ /* 0x040fe20000400000 */
[----:B------:R-:W-:Y:S01]  /*6960*/  F2FP.TF32.F32.PACK_B R31, R31 ;  /* 0x0000001fff1f723e */ /* 0x000fe200024050ff */
[----:B------:R-:W-:Y:S01]  /*6970*/  FMUL R10, R24, R14 ;  /* 0x0000000e180a7220 */ /* 0x000fe20000400000 */
[----:B------:R-:W-:Y:S01]  /*6980*/  F2FP.TF32.F32.PACK_B R4, R4 ;  /* 0x00000004ff04723e */ /* 0x000fe200024050ff */
[----:B------:R-:W-:Y:S01]  /*6990*/  FFMA R7, R27, R2, R11 ;  /* 0x000000021b077223 */ /* 0x000fe2000000000b */
[----:B------:R-:W-:Y:S01]  /*69a0*/  LOP3.LUT R2, R35, 0xffffe000, RZ, 0xc0, !PT ;  /* 0xffffe00023027812 */ /* 0x000fe200078ec0ff */
[C---:B------:R-:W-:Y:S01]  /*69b0*/  FFMA R8, R27.reuse, R0, R8 ;  /* 0x000000001b087223 */ /* 0x040fe20000000008 */
[----:B------:R-:W-:Y:S01]  /*69c0*/  LOP3.LUT R0, R36, 0xffffe000, RZ, 0xc0, !PT ;  /* 0xffffe00024007812 */ /* 0x000fe200078ec0ff */
[----:B------:R1:W-:Y:S01]  /*69d0*/  STSM.16.M88.4 [R70+0x400], R28 ;  /* 0x0004001c46007844 */ /* 0x0003e20000000200 */
[----:B------:R-:W-:Y:S01]  /*69e0*/  F2FP.TF32.F32.PACK_B R5, R5 ;  /* 0x00000005ff05723e */ /* 0x000fe200024050ff */
[----:B------:R-:W-:Y:S01]  /*69f0*/  FMUL R15, R24, R15 ;  /* 0x0000000f180f7220 */ /* 0x000fe20000400000 */
[----:B------:R-:W-:Y:S01]  /*6a00*/  F2FP.TF32.F32.PACK_B R6, R6 ;  /* 0x00000006ff06723e */ /* 0x000fe200024050ff */
[C---:B------:R-:W-:Y:S01]  /*6a10*/  FFMA R9, R27.reuse, R3, R9 ;  /* 0x000000031b097223 */ /* 0x040fe20000000009 */
[C---:B------:R-:W-:Y:S01]  /*6a20*/  FFMA R10, R27.reuse, R16, R10 ;  /* 0x000000101b0a7223 */ /* 0x040fe2000000000a */
[----:B------:R-:W-:Y:S01]  /*6a30*/  FFMA R11, R27, R2, R15 ;  /* 0x000000021b0b7223 */ /* 0x000fe2000000000f */
[----:B------:R-:W-:Y:S01]  /*6a40*/  LOP3.LUT R2, R37, 0xffffe000, RZ, 0xc0, !PT ;  /* 0xffffe00025027812 */ /* 0x000fe200078ec0ff */
[----:B------:R-:W-:Y:S01]  /*6a50*/  FFMA R12, R27, R0, R12 ;  /* 0x000000001b0c7223 */ /* 0x000fe2000000000c */
[----:B------:R-:W-:Y:S01]  /*6a60*/  LOP3.LUT R3, R38, 0xffffe000, RZ, 0xc0, !PT ;  /* 0xffffe00026037812 */ /* 0x000fe200078ec0ff */
[C---:B------:R-:W-:Y:S01]  /*6a70*/  FMUL R14, R24.reuse, R18 ;  /* 0x00000012180e7220 */ /* 0x040fe20000400000 */
[----:B------:R-:W-:Y:S01]  /*6a80*/  LOP3.LUT R0, R39, 0xffffe000, RZ, 0xc0, !PT ;  /* 0xffffe00027007812 */ /* 0x000fe200078ec0ff */
[----:B------:R-:W-:Y:S01]  /*6a90*/  FMUL R19, R24, R19 ;  /* 0x0000001318137220 */ /* 0x000fe20000400000 */
[----:B------:R-:W-:Y:S01]  /*6aa0*/  F2FP.TF32.F32.PACK_B R7, R7 ;  /* 0x00000007ff07723e */ /* 0x000fe200024050ff */
[C---:B------:R-:W-:Y:S01]  /*6ab0*/  FFMA R13, R27.reuse, R2, R13 ;  /* 0x000000021b0d7223 */ /* 0x040fe2000000000d */
[C---:B------:R-:W-:Y:S01]  /*6ac0*/  FFMA R14, R27.reuse, R3, R14 ;  /* 0x000000031b0e7223 */ /* 0x040fe2000000000e */
[----:B------:R-:W-:Y:S01]  /*6ad0*/  FFMA R15, R27, R0, R19 ;  /* 0x000000001b0f7223 */ /* 0x000fe20000000013 */
[----:B------:R-:W-:Y:S01]  /*6ae0*/  F2FP.TF32.F32.PACK_B R8, R8 ;  /* 0x00000008ff08723e */ /* 0x000fe200024050ff */
[----:B------:R1:W-:Y:S01]  /*6af0*/  STSM.16.M88.4 [R69+0x400], R4 ;  /* 0x0004000445007844 */ /* 0x0003e20000000200 */
[----:B------:R-:W-:Y:S02]  /*6b00*/  F2FP.TF32.F32.PACK_B R9, R9 ;  /* 0x00000009ff09723e */ /* 0x000fe400024050ff */
[----:B------:R-:W-:Y:S02]  /*6b10*/  F2FP.TF32.F32.PACK_B R10, R10 ;  /* 0x0000000aff0a723e */ /* 0x000fe400024050ff */
[----:B------:R-:W-:Y:S02]  /*6b20*/  F2FP.TF32.F32.PACK_B R11, R11 ;  /* 0x0000000bff0b723e */ /* 0x000fe400024050ff */
[----:B------:R-:W-:Y:S02]  /*6b30*/  F2FP.TF32.F32.PACK_B R12, R12 ;  /* 0x0000000cff0c723e */ /* 0x000fe400024050ff */
[----:B------:R-:W-:Y:S01]  /*6b40*/  F2FP.TF32.F32.PACK_B R13, R13 ;  /* 0x0000000dff0d723e */ /* 0x000fe200024050ff */
[----:B------:R1:W-:Y:S01]  /*6b50*/  STSM.16.M88.4 [R71], R8 ;  /* 0x0000000847007844 */ /* 0x0003e20000000200 */
[----:B------:R-:W-:Y:S02]  /*6b60*/  F2FP.TF32.F32.PACK_B R14, R14 ;  /* 0x0000000eff0e723e */ /* 0x000fe400024050ff */
[----:B------:R-:W-:Y:S05]  /*6b70*/  F2FP.TF32.F32.PACK_B R15, R15 ;  /* 0x0000000fff0f723e */ /* 0x000fea00024050ff */
[----:B------:R1:W-:Y:S01]  /*6b80*/  STSM.16.M88.4 [R72], R12 ;  /* 0x0000000c48007844 */ /* 0x0003e20000000200 */
[----:B------:R-:W-:Y:S01]  /*6b90*/  @!PT LDS RZ, [RZ] ;  /* 0x00000000fffff984 */ /* 0x000fe20000000800 */
[----:B------:R-:W-:Y:S01]  /*6ba0*/  @!PT LDS RZ, [RZ] ;  /* 0x00000000fffff984 */ /* 0x000fe20000000800 */
[----:B------:R-:W-:Y:S01]  /*6bb0*/  @!PT LDS RZ, [RZ] ;  /* 0x00000000fffff984 */ /* 0x000fe20000000800 */
[----:B------:R-:W-:Y:S01]  /*6bc0*/  @!PT LDS RZ, [RZ] ;  /* 0x00000000fffff984 */ /* 0x000fe20000000800 */
[----:B------:R2:W-:Y:S07]  /*6bd0*/  MEMBAR.ALL.CTA ;  /* 0x0000000000007992 */ /* 0x0005ee0000008000 */
[----:B--2---:R-:W2:Y:S02]  /*6be0*/  FENCE.VIEW.ASYNC.S ;  /* 0x00000000000073c6 */ /* 0x004ea40000000000 */
[----:B--2---:R-:W-:Y:S06]  /*6bf0*/  BAR.SYNC.DEFER_BLOCKING 0x1, 0x80 ;  /* 0x0042000000007b1d */ /* 0x004fec0000010000 */
[----:B------:R-:W-:Y:S05]  /*6c00*/  @P0 BRA `(.L_x_106) ;  /* 0x0000000000280947 */ /* 0x000fea0003800000 */
[----:B------:R-:W2:Y:S01]  /*6c10*/  LDCU.64 UR6, c[0x0][0x348] ;  /* 0x00006900ff0677ac */ /* 0x000ea20008000a00 */
[----:B------:R-:W-:Y:S01]  /*6c20*/  UIADD3 UR4, UPT, UPT, UR44, 0x400, URZ ;  /* 0x000004002c047890 */ /* 0x000fe2000fffe0ff */
[----:B------:R-:W-:Y:S05]  /*6c30*/  UMOV UR51, UR36 ;  /* 0x0000002400337c82 */ /* 0x000fea0008000000 */
[----:B------:R-:W-:Y:S04]  /*6c40*/  MOV R57, UR4 ;  /* 0x0000000400397c02 */ /* 0x000fe80008000f00 */
[----:B------:R-:W-:Y:S01]  /*6c50*/  R2UR UR48, R57 ;  /* 0x00000000393072ca */ /* 0x000fe200000e0000 */
[----:B--2---:R-:W-:Y:S04]  /*6c60*/  UIADD3 UR4, UP0, UPT, UR6, 0x680, URZ ;  /* 0x0000068006047890 */ /* 0x004fe8000ff1e0ff */
[----:B------:R-:W-:Y:S09]  /*6c70*/  UIADD3.X UR5, UPT, UPT, URZ, UR7, URZ, UP0, !UPT ;  /* 0x00000007ff057290 */ /* 0x000ff200087fe4ff */
[----:B------:R2:W-:Y:S01]  /*6c80*/  UTMASTG.3D [UR48], [UR4] ;  /* 0x00000030040073b5 */ /* 0x0005e20008010000 */
[----:B------:R0:W-:Y:S01]  /*6c90*/  UTMACMDFLUSH ;  /* 0x00000000000079b7 */ /* 0x0001e20000000000 */
[----:B--2---:R-:W-:Y:S04]  /*6ca0*/  DEPBAR.LE SB0, 0x1 ;  /* 0x000080400000791a */ /* 0x004fe80000000000 */
.L_x_106:
[----:B------:R-:W-:Y:S05]  /*6cb0*/  BSYNC.RECONVERGENT B0 ;  /* 0x0000000000007941 */ /* 0x000fea0003800200 */
.L_x_105:
[----:B------:R-:W-:Y:S01]  /*6cc0*/  BAR.SYNC.DEFER_BLOCKING 0x1, 0x80 ;  /* 0x0042000000007b1d */ /* 0x000fe20000010000 */
[----:B------:R-:W-:Y:S01]  /*6cd0*/  ISETP.NE.AND P1, PT, R68, RZ, PT ;  /* 0x000000ff4400720c */ /* 0x000fe20003f25270 */
[----:B------:R-:W-:Y:S01]  /*6ce0*/  UISETP.NE.AND UP0, UPT, UR52, URZ, UPT ;  /* 0x000000ff3400728c */ /* 0x000fe2000bf05270 */
[----:B------:R-:W-:Y:S11]  /*6cf0*/  LEA R2, R73, UR44, 0x3 ;  /* 0x0000002c49027c11 */ /* 0x000ff6000f8e18ff */
[----:B------:R-:W-:Y:S01]  /*6d00*/  @P1 SHF.L.U32 R3, R62, 0x1f, RZ ;  /* 0x0000001f3e031819 */ /* 0x000fe200000006ff */
[----:B------:R-:W-:Y:S06]  /*6d10*/  BRA.U !UP0, `(.L_x_107) ;  /* 0x0000000108247547 */ /* 0x000fec000b800000 */
[----:B-1----:R-:W-:Y:S01]  /*6d20*/  IMAD.U32 R4, RZ, RZ, UR46 ;  /* 0x0000002eff047e24 */ /* 0x002fe2000f8e00ff */
[----:B------:R-:W-:Y:S01]  /*6d30*/  MOV R0, UR47 ;  /* 0x0000002f00007c02 */ /* 0x000fe20008000f00 */
[----:B------:R-:W-:Y:S03]  /*6d40*/  UIADD3 UR4, UPT, UPT, UR46, 0x1, URZ ;  /* 0x000000012e047890 */ /* 0x000fe6000fffe0ff */
[----:B------:R-:W-:Y:S01]  /*6d50*/  @P1 LEA R4, R4, UR44, 0x3 ;  /* 0x0000002c04041c11 */ /* 0x000fe2000f8e18ff */
[----:B------:R-:W-:Y:S04]  /*6d60*/  UISETP.NE.AND UP0, UPT, UR4, 0x4, UPT ;  /* 0x000000040400788c */ /* 0x000fe8000bf05270 */
[----:B------:R-:W-:Y:S01]  /*6d70*/  @P1 VIADD R4, R4, 0x60 ;  /* 0x0000006004041836 */ /* 0x000fe20000000000 */
[----:B------:R-:W-:Y:S04]  /*6d80*/  USEL UR46, UR4, URZ, UP0 ;  /* 0x000000ff042e7287 */ /* 0x000fe80008000000 */
[----:B------:R-:W-:Y:S04]  /*6d90*/  @P1 PRMT R0, R0, 0x654, R4 ;  /* 0x0000065400001816 */ /* 0x000fe80000000004 */
[----:B------:R2:W-:Y:S04]  /*6da0*/  @P1 SYNCS.ARRIVE.TRANS64.RED.A1T0 RZ, [R0+URZ], RZ ;  /* 0x000000ff00ff19a7 */ /* 0x0005e800081004ff */
.L_x_107:
[----:B------:R-:W3:Y:S01]  /*6db0*/  @P1 SYNCS.PHASECHK.TRANS64.TRYWAIT P0, [R2+URZ+0x40], R3 ;  /* 0x00004003020015a7 */ /* 0x000ee200080011ff */
[----:B------:R-:W-:Y:S01]  /*6dc0*/  BSSY B1, `(.L_x_108) ;  /* 0x0000017000017945 */ /* 0x000fe20003800000 */
[----:B---3--:R-:W-:Y:S03]  /*6dd0*/  @P1 SEL R75, RZ, 0x1, !P0 ;  /* 0x00000001ff4b1807 */ /* 0x008fe60004000000 */
[----:B------:R-:W-:Y:S05]  /*6de0*/  @!P1 BRA `(.L_x_109) ;  /* 0x0000000000509947 */ /* 0x000fea0003800000 */
[----:B------:R-:W-:Y:S01]  /*6df0*/  ISETP.NE.AND P1, PT, R76, RZ, PT ;  /* 0x000000ff4c00720c */ /* 0x000fe20003f25270 */
[----:B------:R-:W-:Y:S01]  /*6e00*/  BSSY B0, `(.L_x_110) ;  /* 0x000000a000007945 */ /* 0x000fe20003800000 */
[----:B------:R-:W-:Y:S11]  /*6e10*/  ISETP.NE.AND P0, PT, R75, RZ, PT ;  /* 0x000000ff4b00720c */ /* 0x000ff60003f05270 */
[----:B-1----:R-:W-:Y:S04]  /*6e20*/  @P1 IMAD R5, R73, 0x2000, R74 ;  /* 0x0000200049051824 */ /* 0x002fe800078e024a */
[----:B------:R-:W-:Y:S05]  /*6e30*/  @P1 VIADD R4, R5, UR44 ;  /* 0x0000002c05041c36 */ /* 0x000fea0008000000 */
[----:B------:R-:W-:Y:S01]  /*6e40*/  @P1 IADD3 R3, PT, PT, R77, R4, RZ ;  /* 0x000000044d031210 */ /* 0x000fe20007ffe0ff */
[----:B------:R-:W-:Y:S01]  /*6e50*/  @P1 IMAD.IADD R4, R63, 0x1, R4 ;  /* 0x000000013f041824 */ /* 0x000fe200078e0204 */
[----:B------:R-:W-:Y:S06]  /*6e60*/  @P0 BRA `(.L_x_111) ;  /* 0x00000000000c0947 */ /* 0x000fec0003800000 */
[----:B--2---:R-:W-:Y:S04]  /*6e70*/  SHF.L.U32 R0, R62, 0x1f, RZ ;  /* 0x0000001f3e007819 */ /* 0x004fe800000006ff */
[----:B------:R-:W1:Y:S02]  /*6e80*/  SYNCS.PHASECHK.TRANS64.TRYWAIT P0, [R2+URZ+0x40], R0 ;  /* 0x00004000020075a7 */ /* 0x000e6400080011ff */
[----:B-1----:R-:W-:Y:S05]  /*6e90*/  @!P0 BRA `(.L_x_112) ;  /* 0x0000002800488947 */ /* 0x002fea0003800000 */
.L_x_111:
[----:B------:R-:W-:Y:S05]  /*6ea0*/  BSYNC B0 ;  /* 0x0000000000007941 */ /* 0x000fea0003800000 */
.L_x_110:
[----:B------:R-:W-:Y:S02]  /*6eb0*/  ISETP.NE.AND P0, PT, R76, RZ, PT ;  /* 0x000000ff4c00720c */ /* 0x000fe40003f05270 */
[----:B------:R-:W-:Y:S11]  /*6ec0*/  IADD3 R73, PT, PT, R73, 0x1, RZ ;  /* 0x0000000149497810 */ /* 0x000ff60007ffe0ff */
[----:B-12---:R-:W-:Y:S01]  /*6ed0*/  @P0 IMAD.IADD R0, R63, 0x1, R3 ;  /* 0x000000013f000824 */ /* 0x006fe200078e0203 */
[----:B------:R-:W-:Y:S05]  /*6ee0*/  @P0 WARPSYNC.ALL ;  /* 0x0000000000000948 */ /* 0x000fea0003800000 */
[----:B------:R3:W4:Y:S04]  /*6ef0*/  @P0 LDSM.16.M88.4 R44, [R5+UR44+0x400] ;  /* 0x0004002c052c083b */ /* 0x0007280008000200 */
[----:B------:R3:W1:Y:S04]  /*6f00*/  @P0 LDSM.16.M88.4 R40, [R4+0x400] ;  /* 0x000400000428083b */ /* 0x0006680000000200 */
[----:B------:R3:W2:Y:S04]  /*6f10*/  @P0 LDSM.16.M88.4 R32, [R3+0x400] ;  /* 0x000400000320083b */ /* 0x0006a80000000200 */
[----:B------:R3:W1:Y:S02]  /*6f20*/  @P0 LDSM.16.M88.4 R36, [R0+0x400] ;  /* 0x000400000024083b */ /* 0x0006640000000200 */
.L_x_109:
[----:B------:R-:W-:Y:S05]  /*6f30*/  BSYNC B1 ;  /* 0x0000000000017941 */ /* 0x000fea0003800000 */
.L_x_108:
[----:B--23--:R-:W-:Y:S05]  /*6f40*/  VIADD R0, R25, 0x20 ;  /* 0x0000002019007836 */ /* 0x00cfea0000000000 */
[----:B------:R-:W-:Y:S04]  /*6f50*/  SHF.R.U32.HI R0, RZ, 0x15, R0 ;  /* 0x00000015ff007819 */ /* 0x000fe80000011600 */
[----:B------:R-:W-:Y:S11]  /*6f60*/  LOP3.LUT P0, RZ, R0, 0x3, R54, 0x48, !PT ;  /* 0x0000000300ff7812 */ /* 0x000ff60007804836 */
[----:B------:R-:W-:Y:S02]  /*6f70*/  @!UPT UIADD3 URZ, UPT, UPT, URZ, URZ, URZ ;  /* 0x000000fffffff290 */ /* 0x000fe4000fffe0ff */
[----:B------:R-:W-:Y:S05]  /*6f80*/  @!P0 BRA `(.L_x_113) ;  /* 0x0000000000408947 */ /* 0x000fea0003800000 */
[----:B------:R-:W2:Y:S01]  /*6f90*/  LDCU.64 UR8, c[0x4][0x70] ;  /* 0x01000e00ff0877ac */ /* 0x000ea20008000a00 */
[----:B------:R-:W-:Y:S01]  /*6fa0*/  MOV R3, 0x0 ;  /* 0x0000000000037802 */ /* 0x000fe20000000f00 */
[----:B-1----:R-:W-:Y:S02]  /*6fb0*/  HFMA2 R12, -RZ, RZ, 0, 5.9604644775390625e-08 ;  /* 0x00000001ff0c7431 */ /* 0x002fe400000001ff */
[----:B------:R-:W-:Y:S02]  /*6fc0*/  IMAD.MOV.U32 R8, RZ, RZ, 0x192 ;  /* 0x00000192ff087424 */ /* 0x000fe400078e00ff */
[----:B------:R-:W-:Y:S01]  /*6fd0*/  IMAD.MOV.U32 R13, RZ, RZ, RZ ;  /* 0x000000ffff0d7224 */ /* 0x000fe200078e00ff */
[----:B------:R-:W1:Y:S01]  /*6fe0*/  LDCU.64 UR6, c[0x4][0x78] ;  /* 0x01000f00ff0677ac */ /* 0x000e620008000a00 */
[----:B------:R-:W3:Y:S01]  /*6ff0*/  LDC.64 R2, c[0x4][R3] ;  /* 0x0100000003027b82 */ /* 0x000ee20000000a00 */
[----:B------:R-:W5:Y:S01]  /*7000*/  LDCU.64 UR4, c[0x4][0x10] ;  /* 0x01000200ff0477ac */ /* 0x000f620008000a00 */
[----:B--2---:R-:W-:Y:S01]  /*7010*/  MOV R5, UR9 ;  /* 0x0000000900057c02 */ /* 0x004fe20008000f00 */
[----:B------:R-:W-:Y:S01]  /*7020*/  IMAD.U32 R4, RZ, RZ, UR8 ;  /* 0x00000008ff047e24 */ /* 0x000fe2000f8e00ff */
[----:B-1----:R-:W-:Y:S01]  /*7030*/  MOV R7, UR7 ;  /* 0x0000000700077c02 */ /* 0x002fe20008000f00 */
[----:B------:R-:W-:Y:S01]  /*7040*/  IMAD.U32 R6, RZ, RZ, UR6 ;  /* 0x00000006ff067e24 */ /* 0x000fe2000f8e00ff */
[----:B-----5:R-:W-:Y:S01]  /*7050*/  MOV R11, UR5 ;  /* 0x00000005000b7c02 */ /* 0x020fe20008000f00 */
[----:B------:R-:W-:Y:S02]  /*7060*/  IMAD.U32 R10, RZ, RZ, UR4 ;  /* 0x00000004ff0a7e24 */ /* 0x000fe4000f8e00ff */
[----:B------:R-:W-:Y:S07]  /*7070*/  LEPC R20, `(.L_x_113) ;  /* 0x000000001014794e */ /* 0x000fee0000000000 */
[----:B---34-:R-:W-:Y:S05]  /*7080*/  CALL.ABS.NOINC R2 ;  /* 0x0000000002007343 */ /* 0x018fea0003c00000 */
.L_x_113:
[----:B------:R-:W-:Y:S01]  /*7090*/  ISETP.NE.AND P6, PT, R68, RZ, PT ;  /* 0x000000ff4400720c */ /* 0x000fe20003fc5270 */
[----:B------:R-:W-:Y:S05]  /*70a0*/  WARPSYNC.ALL ;  /* 0x0000000000007948 */ /* 0x000fea0003800000 */
[----:B------:R-:W-:Y:S01]  /*70b0*/  R2UR UR4, R25 ;  /* 0x00000000190472ca */ /* 0x000fe200000e0000 */
[----:B------:R-:W-:Y:S01]  /*70c0*/  IMAD.U32 R0, RZ, RZ, UR46 ;  /* 0x0000002eff007e24 */ /* 0x000fe2000f8e00ff */
[----:B----4-:R-:W-:Y:S01]  /*70d0*/  LOP3.LUT R20, R44, 0xffffe000, RZ, 0xc0, !PT ;  /* 0xffffe0002c147812 */ /* 0x010fe200078ec0ff */
[----:B------:R-:W-:Y:S01]  /*70e0*/  IMAD.U32 R21, RZ, RZ, UR47 ;  /* 0x0000002fff157e24 */ /* 0x000fe2000f8e00ff */
[----:B------:R-:W-:Y:S01]  /*70f0*/  ISETP.NE.AND P0, PT, R65, RZ, PT ;  /* 0x000000ff4100720c */ /* 0x000fe20003f05270 */
[----:B------:R-:W-:Y:S02]  /*7100*/  BSSY.RECONVERGENT B0, `(.L_x_114) ;  /* 0x000005c000007945 */ /* 0x000fe40003800200 */
[----:B------:R-:W-:Y:S05]  /*7110*/  @P6 LEA R0, R0, UR44, 0x3 ;  /* 0x0000002c00006c11 */ /* 0x000fea000f8e18ff */
[----:B------:R-:W-:Y:S01]  /*7120*/  @P6 VIADD R0, R0, 0x60 ;  /* 0x0000006000006836 */ /* 0x000fe20000000000 */
[----:B-1----:R-:W1:Y:S04]  /*7130*/  LDTM.16dp128bit.x8 R4, tmem[UR4+0x20] ;  /* 0x00002004000479ee */ /* 0x002e680008180000 */
[----:B------:R-:W-:Y:S01]  /*7140*/  @P6 PRMT R21, R21, 0x654, R0 ;  /* 0x0000065415156816 */ /* 0x000fe20000000000 */
[C---:B-1----:R-:W-:Y:S01]  /*7150*/  FMUL R0, R24.reuse, R4 ;  /* 0x0000000418007220 */ /* 0x042fe20000400000 */
[C---:B------:R-:W-:Y:S01]  /*7160*/  FMUL R4, R24.reuse, R8 ;  /* 0x0000000818047220 */ /* 0x040fe20000400000 */
[C---:B------:R-:W-:Y:S01]  /*7170*/  FMUL R8, R24.reuse, R12 ;  /* 0x0000000c18087220 */ /* 0x040fe20000400000 */
[C---:B------:R-:W-:Y:S01]  /*7180*/  FMUL R12, R24.reuse, R16 ;  /* 0x00000010180c7220 */ /* 0x040fe20000400000 */
[----:B------:R-:W-:Y:S01]  /*7190*/  LOP3.LUT R16, R45, 0xffffe000, RZ, 0xc0, !PT ;  /* 0xffffe0002d107812 */ /* 0x000fe200078ec0ff */
[C---:B------:R-:W-:Y:S01]  /*71a0*/  FMUL R2, R24.reuse, R5 ;  /* 0x0000000518027220 */ /* 0x040fe20000400000 */
[C---:B------:R-:W-:Y:S01]  /*71b0*/  FMUL R3, R24.reuse, R6 ;  /* 0x0000000618037220 */ /* 0x040fe20000400000 */
[----:B------:R-:W-:Y:S01]  /*71c0*/  FMUL R5, R24, R9 ;  /* 0x0000000918057220 */ /* 0x000fe20000400000 */
[----:B------:R-:W-:Y:S01]  /*71d0*/  FFMA R28, R27, R20, R0 ;  /* 0x000000141b1c7223 */ /* 0x000fe20000000000 */
[----:B------:R-:W-:Y:S01]  /*71e0*/  LOP3.LUT R0, R46, 0xffffe000, RZ, 0xc0, !PT ;  /* 0xffffe0002e007812 */ /* 0x000fe200078ec0ff */
[C---:B------:R-:W-:Y:S01]  /*71f0*/  FMUL R6, R24.reuse, R10 ;  /* 0x0000000a18067220 */ /* 0x040fe20000400000 */
[C---:B------:R-:W-:Y:S01]  /*7200*/  FMUL R9, R24.reuse, R13 ;  /* 0x0000000d18097220 */ /* 0x040fe20000400000 */
[C---:B------:R-:W-:Y:S01]  /*7210*/  FMUL R10, R24.reuse, R14 ;  /* 0x0000000e180a7220 */ /* 0x040fe20000400000 */
[----:B------:R-:W-:Y:S01]  /*7220*/  F2FP.TF32.F32.PACK_B R28, R28 ;  /* 0x0000001cff1c723e */ /* 0x000fe200024050ff */
[C---:B------:R-:W-:Y:S01]  /*7230*/  FMUL R13, R24.reuse, R17 ;  /* 0x00000011180d7220 */ /* 0x040fe20000400000 */
[----:B------:R-:W-:Y:S01]  /*7240*/  LOP3.LUT R17, R47, 0xffffe000, RZ, 0xc0, !PT ;  /* 0xffffe0002f117812 */ /* 0x000fe200078ec0ff */
[----:B------:R-:W-:Y:S01]  /*7250*/  FMUL R14, R24, R18 ;  /* 0x00000012180e7220 */ /* 0x000fe20000400000 */
[----:B------:R-:W-:Y:S01]  /*7260*/  LOP3.LUT R18, R40, 0xffffe000, RZ, 0xc0, !PT ;  /* 0xffffe00028127812 */ /* 0x000fe200078ec0ff */
[----:B------:R-:W-:Y:S01]  /*7270*/  FFMA R29, R27, R16, R2 ;  /* 0x000000101b1d7223 */ /* 0x000fe20000000002 */
[----:B------:R-:W-:Y:S01]  /*7280*/  LOP3.LUT R2, R41, 0xffffe000, RZ, 0xc0, !PT ;  /* 0xffffe00029027812 */ /* 0x000fe200078ec0ff */
[----:B------:R-:W-:Y:S01]  /*7290*/  FMUL R7, R24, R7 ;  /* 0x0000000718077220 */ /* 0x000fe20000400000 */
[----:B------:R-:W-:Y:S01]  /*72a0*/  LOP3.LUT R16, R33, 0xffffe000, RZ, 0xc0, !PT ;  /* 0xffffe00021107812 */ /* 0x000fe200078ec0ff */
[C---:B------:R-:W-:Y:S01]  /*72b0*/  FFMA R30, R27.reuse, R0, R3 ;  /* 0x000000001b1e7223 */ /* 0x040fe20000000003 */
[----:B------:R-:W-:Y:S01]  /*72c0*/  LOP3.LUT R0, R42, 0xffffe000, RZ, 0xc0, !PT ;  /* 0xffffe0002a007812 */ /* 0x000fe200078ec0ff */
[C---:B------:R-:W-:Y:S01]  /*72d0*/  FFMA R31, R27.reuse, R17, R7 ;  /* 0x000000111b1f7223 */ /* 0x040fe20000000007 */
[----:B------:R-:W-:Y:S01]  /*72e0*/  LOP3.LUT R3, R32, 0xffffe000, RZ, 0xc0, !PT ;  /* 0xffffe00020037812 */ /* 0x000fe200078ec0ff */
[C---:B------:R-:W-:Y:S01]  /*72f0*/  FFMA R4, R27.reuse, R18, R4 ;  /* 0x000000121b047223 */ /* 0x040fe20000000004 */
[----:B------:R-:W-:Y:S01]  /*7300*/  F2FP.TF32.F32.PACK_B R29, R29 ;  /* 0x0000001dff1d723e */ /* 0x000fe200024050ff */
[----:B------:R-:W-:Y:S01]  /*7310*/  FFMA R5, R27, R2, R5 ;  /* 0x000000021b057223 */ /* 0x000fe20000000005 */
[----:B------:R-:W-:Y:S01]  /*7320*/  LOP3.LUT R2, R43, 0xffffe000, RZ, 0xc0, !PT ;  /* 0xffffe0002b027812 */ /* 0x000fe200078ec0ff */
[----:B------:R-:W-:Y:S01]  /*7330*/  FMUL R11, R24, R11 ;  /* 0x0000000b180b7220 */ /* 0x000fe20000400000 */
[----:B------:R-:W-:Y:S01]  /*7340*/  F2FP.TF32.F32.PACK_B R30, R30 ;  /* 0x0000001eff1e723e */ /* 0x000fe200024050ff */
[C---:B------:R-:W-:Y:S01]  /*7350*/  FFMA R6, R27.reuse, R0, R6 ;  /* 0x000000001b067223 */ /* 0x040fe20000000006 */
[----:B------:R-:W-:Y:S01]  /*7360*/  LOP3.LUT R0, R34, 0xffffe000, RZ, 0xc0, !PT ;  /* 0xffffe00022007812 */ /* 0x000fe200078ec0ff */
[----:B------:R-:W-:Y:S01]  /*7370*/  FFMA R7, R27, R2, R11 ;  /* 0x000000021b077223 */ /* 0x000fe2000000000b */
[----:B------:R-:W-:Y:S01]  /*7380*/  LOP3.LUT R2, R35, 0xffffe000, RZ, 0xc0, !PT ;  /* 0xffffe00023027812 */ /* 0x000fe200078ec0ff */
[----:B------:R-:W-:Y:S01]  /*7390*/  FFMA R8, R27, R3, R8 ;  /* 0x000000031b087223 */ /* 0x000fe20000000008 */
[----:B------:R-:W-:Y:S01]  /*73a0*/  LOP3.LUT R3, R37, 0xffffe000, RZ, 0xc0, !PT ;  /* 0xffffe00025037812 */ /* 0x000fe200078ec0ff */
[C---:B------:R-:W-:Y:S01]  /*73b0*/  FFMA R9, R27.reuse, R16, R9 ;  /* 0x000000101b097223 */ /* 0x040fe20000000009 */
[----:B------:R-:W-:Y:S01]  /*73c0*/  F2FP.TF32.F32.PACK_B R31, R31 ;  /* 0x0000001fff1f723e */ /* 0x000fe200024050ff */
[----:B------:R-:W-:Y:S01]  /*73d0*/  FMUL R15, R24, R15 ;  /* 0x0000000f180f7220 */ /* 0x000fe20000400000 */
[----:B------:R-:W-:Y:S01]  /*73e0*/  LOP3.LUT R16, R38, 0xffffe000, RZ, 0xc0, !PT ;  /* 0xffffe00026107812 */ /* 0x000fe200078ec0ff */
[C---:B------:R-:W-:Y:S01]  /*73f0*/  FFMA R10, R27.reuse, R0, R10 ;  /* 0x000000001b0a7223 */ /* 0x040fe2000000000a */
[----:B------:R-:W-:Y:S01]  /*7400*/  LOP3.LUT R0, R36, 0xffffe000, RZ, 0xc0, !PT ;  /* 0xffffe00024007812 */ /* 0x000fe200078ec0ff */
[----:B------:R-:W-:Y:S01]  /*7410*/  FFMA R11, R27, R2, R15 ;  /* 0x000000021b0b7223 */ /* 0x000fe2000000000f */
[----:B------:R-:W-:Y:S01]  /*7420*/  LOP3.LUT R2, R39, 0xffffe000, RZ, 0xc0, !PT ;  /* 0xffffe00027027812 */ /* 0x000fe200078ec0ff */
[----:B------:R1:W-:Y:S01]  /*7430*/  STSM.16.M88.4 [R70+0x2400], R28 ;  /* 0x0024001c46007844 */ /* 0x0003e20000000200 */
[----:B------:R-:W-:Y:S01]  /*7440*/  F2FP.TF32.F32.PACK_B R4, R4 ;  /* 0x00000004ff04723e */ /* 0x000fe200024050ff */
[----:B------:R-:W-:Y:S01]  /*7450*/  FMUL R19, R24, R19 ;  /* 0x0000001318137220 */ /* 0x000fe20000400000 */
[----:B------:R-:W-:Y:S01]  /*7460*/  F2FP.TF32.F32.PACK_B R5, R5 ;  /* 0x00000005ff05723e */ /* 0x000fe200024050ff */
[C---:B------:R-:W-:Y:S01]  /*7470*/  FFMA R12, R27.reuse, R0, R12 ;  /* 0x000000001b0c7223 */ /* 0x040fe2000000000c */
[----:B------:R-:W-:Y:S01]  /*7480*/  F2FP.TF32.F32.PACK_B R6, R6 ;  /* 0x00000006ff06723e */ /* 0x000fe200024050ff */
[C---:B------:R-:W-:Y:S01]  /*7490*/  FFMA R13, R27.reuse, R3, R13 ;  /* 0x000000031b0d7223 */ /* 0x040fe2000000000d */
[----:B------:R-:W-:Y:S01]  /*74a0*/  F2FP.TF32.F32.PACK_B R7, R7 ;  /* 0x00000007ff07723e */ /* 0x000fe200024050ff */
[C---:B------:R-:W-:Y:S01]  /*74b0*/  FFMA R14, R27.reuse, R16, R14 ;  /* 0x000000101b0e7223 */ /* 0x040fe2000000000e */
[----:B------:R-:W-:Y:S01]  /*74c0*/  FFMA R15, R27, R2, R19 ;  /* 0x000000021b0f7223 */ /* 0x000fe20000000013 */
[----:B------:R-:W-:Y:S02]  /*74d0*/  F2FP.TF32.F32.PACK_B R8, R8 ;  /* 0x00000008ff08723e */ /* 0x000fe400024050ff */
[----:B------:R1:W-:Y:S01]  /*74e0*/  STSM.16.M88.4 [R69+0x2400], R4 ;  /* 0x0024000445007844 */ /* 0x0003e20000000200 */
[----:B------:R-:W-:Y:S02]  /*74f0*/  F2FP.TF32.F32.PACK_B R9, R9 ;  /* 0x00000009ff09723e */ /* 0x000fe400024050ff */
[----:B------:R-:W-:Y:S02]  /*7500*/  F2FP.TF32.F32.PACK_B R10, R10 ;  /* 0x0000000aff0a723e */ /* 0x000fe400024050ff */
[----:B------:R-:W-:Y:S02]  /*7510*/  F2FP.TF32.F32.PACK_B R11, R11 ;  /* 0x0000000bff0b723e */ /* 0x000fe400024050ff */
[----:B------:R-:W-:Y:S02]  /*7520*/  F2FP.TF32.F32.PACK_B R12, R12 ;  /* 0x0000000cff0c723e */ /* 0x000fe400024050ff */
[----:B------:R-:W-:Y:S01]  /*7530*/  F2FP.TF32.F32.PACK_B R13, R13 ;  /* 0x0000000dff0d723e */ /* 0x000fe200024050ff */
[----:B------:R1:W-:Y:S01]  /*7540*/  STSM.16.M88.4 [R71+0x2000], R8 ;  /* 0x0020000847007844 */ /* 0x0003e20000000200 */
[----:B------:R-:W-:Y:S02]  /*7550*/  F2FP.TF32.F32.PACK_B R14, R14 ;  /* 0x0000000eff0e723e */ /* 0x000fe400024050ff */
[----:B------:R-:W-:Y:S02]  /*7560*/  F2FP.TF32.F32.PACK_B R15, R15 ;  /* 0x0000000fff0f723e */ /* 0x000fe400024050ff */
[----:B------:R-:W-:Y:S02]  /*7570*/  LEA R0, R73, UR44, 0x3 ;  /* 0x0000002c49007c11 */ /* 0x000fe4000f8e18ff */
[----:B------:R-:W-:Y:S01]  /*7580*/  @P6 SHF.L.U32 R2, R62, 0x1f, RZ ;  /* 0x0000001f3e026819 */ /* 0x000fe200000006ff */
[----:B------:R1:W-:Y:S01]  /*7590*/  STSM.16.M88.4 [R72+0x2000], R12 ;  /* 0x0020000c48007844 */ /* 0x0003e20000000200 */
        /* <DEDUP_REMOVED lines=9> */
[----:B------:R-:W-:Y:S02]  /*7630*/  UIADD3 UR9, UPT, UPT, UR49, 0x20, URZ ;  /* 0x0000002031097890 */ /* 0x000fe4000fffe0ff */
[----:B------:R-:W-:Y:S01]  /*7640*/  UIADD3 UR8, UPT, UPT, UR44, 0x2400, URZ ;  /* 0x000024002c087890 */ /* 0x000fe2000fffe0ff */
[----:B------:R-:W-:Y:S01]  /*7650*/  UMOV UR10, UR50 ;  /* 0x00000032000a7c82 */ /* 0x000fe20008000000 */
[----:B------:R-:W-:Y:S01]  /*7660*/  UMOV UR11, UR36 ;  /* 0x00000024000b7c82 */ /* 0x000fe20008000000 */
[----:B--2---:R-:W-:Y:S04]  /*7670*/  UIADD3 UR4, UP0, UPT, UR6, 0x680, URZ ;  /* 0x0000068006047890 */ /* 0x004fe8000ff1e0ff */
[----:B------:R-:W-:Y:S09]  /*7680*/  UIADD3.X UR5, UPT, UPT, URZ, UR7, URZ, UP0, !UPT ;  /* 0x00000007ff057290 */ /* 0x000ff200087fe4ff */
[----:B------:R2:W-:Y:S01]  /*7690*/  UTMASTG.3D [UR8], [UR4] ;  /* 0x00000008040073b5 */ /* 0x0005e20008010000 */
[----:B------:R0:W-:Y:S01]  /*76a0*/  UTMACMDFLUSH ;  /* 0x00000000000079b7 */ /* 0x0001e20000000000 */
[----:B--2---:R-:W-:Y:S04]  /*76b0*/  DEPBAR.LE SB0, 0x1 ;  /* 0x000080400000791a */ /* 0x004fe80000000000 */
.L_x_115:
[----:B------:R-:W-:Y:S05]  /*76c0*/  BSYNC.RECONVERGENT B0 ;  /* 0x0000000000007941 */ /* 0x000fea0003800200 */
.L_x_114:
[----:B------:R-:W-:Y:S01]  /*76d0*/  BAR.SYNC.DEFER_BLOCKING 0x1, 0x80 ;  /* 0x0042000000007b1d */ /* 0x000fe20000010000 */
[----:B------:R-:W-:Y:S04]  /*76e0*/  UIADD3 UR4, UPT, UPT, UR46, 0x1, URZ ;  /* 0x000000012e047890 */ /* 0x000fe8000fffe0ff */
[----:B------:R-:W-:Y:S04]  /*76f0*/  UISETP.NE.AND UP0, UPT, UR4, 0x4, UPT ;  /* 0x000000040400788c */ /* 0x000fe8000bf05270 */
[----:B------:R-:W-:Y:S01]  /*7700*/  USEL UR45, UR4, URZ, UP0 ;  /* 0x000000ff042d7287 */ /* 0x000fe20008000000 */
[----:B------:R2:W-:Y:S01]  /*7710*/  @P6 SYNCS.ARRIVE.TRANS64.RED.A1T0 RZ, [R21+URZ], RZ ;  /* 0x000000ff15ff69a7 */ /* 0x0005e200081004ff */
[----:B------:R-:W-:Y:S01]  /*7720*/  BSSY B1, `(.L_x_116) ;  /* 0x0000018000017945 */ /* 0x000fe20003800000 */
[----:B------:R-:W3:Y:S02]  /*7730*/  @P6 SYNCS.PHASECHK.TRANS64.TRYWAIT P0, [R0+URZ+0x40], R2 ;  /* 0x00004002000065a7 */ /* 0x000ee400080011ff */
[----:B---3--:R-:W-:Y:S01]  /*7740*/  @P6 SEL R75, RZ, 0x1, !P0 ;  /* 0x00000001ff4b6807 */ /* 0x008fe20004000000 */
[----:B--2---:R-:W-:Y:S06]  /*7750*/  @!P6 BRA `(.L_x_117) ;  /* 0x000000000050e947 */ /* 0x004fec0003800000 */
        /* <DEDUP_REMOVED lines=8> */
[----:B------:R-:W-:Y:S04]  /*77e0*/  SHF.L.U32 R5, R62, 0x1f, RZ ;  /* 0x0000001f3e057819 */ /* 0x000fe800000006ff */
[----:B------:R-:W1:Y:S02]  /*77f0*/  SYNCS.PHASECHK.TRANS64.TRYWAIT P0, [R0+URZ+0x40], R5 ;  /* 0x00004005000075a7 */ /* 0x000e6400080011ff */
[----:B-1----:R-:W-:Y:S05]  /*7800*/  @!P0 BRA `(.L_x_120) ;  /* 0x0000002000008947 */ /* 0x002fea0003800000 */
.L_x_119:
[----:B------:R-:W-:Y:S05]  /*7810*/  BSYNC B0 ;  /* 0x0000000000007941 */ /* 0x000fea0003800000 */
.L_x_118:
[----:B------:R-:W-:Y:S02]  /*7820*/  ISETP.NE.AND P0, PT, R76, RZ, PT ;  /* 0x000000ff4c00720c */ /* 0x000fe40003f05270 */
[----:B------:R-:W-:Y:S11]  /*7830*/  IADD3 R73, PT, PT, R73, 0x1, RZ ;  /* 0x0000000149497810 */ /* 0x000ff60007ffe0ff */
[----:B-1----:R-:W-:Y:S01]  /*7840*/  @P0 IMAD.IADD R0, R63, 0x1, R2 ;  /* 0x000000013f000824 */ /* 0x002fe200078e0202 */
[----:B------:R-:W-:Y:S05]  /*7850*/  @P0 WARPSYNC.ALL ;  /* 0x0000000000000948 */ /* 0x000fea0003800000 */
[----:B------:R2:W3:Y:S04]  /*7860*/  @P0 LDSM.16.M88.4 R44, [R4+UR44+0x400] ;  /* 0x0004002c042c083b */ /* 0x0004e80008000200 */
[----:B------:R2:W4:Y:S04]  /*7870*/  @P0 LDSM.16.M88.4 R40, [R3+0x400] ;  /* 0x000400000328083b */ /* 0x0005280000000200 */
[----:B------:R2:W1:Y:S04]  /*7880*/  @P0 LDSM.16.M88.4 R32, [R2+0x400] ;  /* 0x000400000220083b */ /* 0x0004680000000200 */
[----:B------:R2:W1:Y:S02]  /*7890*/  @P0 LDSM.16.M88.4 R36, [R0+0x400] ;  /* 0x000400000024083b */ /* 0x0004640000000200 */
.L_x_117:
[----:B------:R-:W-:Y:S05]  /*78a0*/  BSYNC B1 ;  /* 0x0000000000017941 */ /* 0x000fea0003800000 */
.L_x_116:
[----:B--2---:R-:W-:Y:S05]  /*78b0*/  VIADD R0, R25, 0x40 ;  /* 0x0000004019007836 */ /* 0x004fea0000000000 */
        /* <DEDUP_REMOVED lines=20> */
.L_x_121:
[----:B------:R-:W-:Y:S01]  /*7a00*/  ISETP.NE.AND P6, PT, R68, RZ, PT ;  /* 0x000000ff4400720c */ /* 0x000fe20003fc5270 */
[----:B------:R-:W-:Y:S05]  /*7a10*/  WARPSYNC.ALL ;  /* 0x0000000000007948 */ /* 0x000fea0003800000 */
[----:B------:R-:W-:Y:S01]  /*7a20*/  R2UR UR4, R25 ;  /* 0x00000000190472ca */ /* 0x000fe200000e0000 */
[----:B------:R-:W-:Y:S01]  /*7a30*/  IMAD.U32 R0, RZ, RZ, UR45 ;  /* 0x0000002dff007e24 */ /* 0x000fe2000f8e00ff */
[----:B---3--:R-:W-:Y:S01]  /*7a40*/  LOP3.LUT R20, R44, 0xffffe000, RZ, 0xc0, !PT ;  /* 0xffffe0002c147812 */ /* 0x008fe200078ec0ff */
        /* <DEDUP_REMOVED lines=24> */
[----:B----4-:R-:W-:Y:S01]  /*7bd0*/  LOP3.LUT R18, R40, 0xffffe000, RZ, 0xc0, !PT ;  /* 0xffffe00028127812 */ /* 0x010fe200078ec0ff */
        /* <DEDUP_REMOVED lines=69> */
.L_x_123:
[----:B------:R-:W-:Y:S05]  /*8030*/  BSYNC.RECONVERGENT B0 ;  /* 0x0000000000007941 */ /* 0x000fea0003800200 */
.L_x_122:
        /* <DEDUP_REMOVED lines=12> */
[----:B------:R-:W-:Y:S04]  /*8100*/  @P1 IMAD R73, R73, 0x2000, R74 ;  /* 0x0000200049491824 */ /* 0x000fe800078e024a */
[----:B------:R-:W-:Y:S05]  /*8110*/  @P1 VIADD R3, R73, UR44 ;  /* 0x0000002c49031c36 */ /* 0x000fea0008000000 */
[----:B------:R-:W-:Y:S01]  /*8120*/  @P1 IADD3 R77, PT, PT, R77, R3, RZ ;  /* 0x000000034d4d1210 */ /* 0x000fe20007ffe0ff */
[----:B------:R-:W-:Y:S01]  /*8130*/  @P1 IMAD.IADD R3, R63, 0x1, R3 ;  /* 0x000000013f031824 */ /* 0x000fe200078e0203 */
[----:B------:R-:W-:Y:S06]  /*8140*/  @P0 BRA `(.L_x_127) ;  /* 0x00000000000c0947 */ /* 0x000fec0003800000 */
[----:B------:R-:W-:Y:S04]  /*8150*/  SHF.L.U32 R0, R62, 0x1f, RZ ;  /* 0x0000001f3e007819 */ /* 0x000fe800000006ff */
[----:B------:R-:W2:Y:S02]  /*8160*/  SYNCS.PHASECHK.TRANS64.TRYWAIT P0, [R2+URZ+0x40], R0 ;  /* 0x00004000020075a7 */ /* 0x000ea400080011ff */
[----:B--2---:R-:W-:Y:S05]  /*8170*/  @!P0 BRA `(.L_x_128) ;  /* 0x0000001400b88947 */ /* 0x004fea0003800000 */
.L_x_127:
[----:B------:R-:W-:Y:S05]  /*8180*/  BSYNC B0 ;  /* 0x0000000000007941 */ /* 0x000fea0003800000 */
.L_x_126:
[----:B------:R-:W-:Y:S11]  /*8190*/  ISETP.NE.AND P0, PT, R76, RZ, PT ;  /* 0x000000ff4c00720c */ /* 0x000ff60003f05270 */
[----:B------:R-:W-:Y:S02]  /*81a0*/  @!UPT UIADD3 URZ, UPT, UPT, URZ, URZ, URZ ;  /* 0x000000fffffff290 */ /* 0x000fe4000fffe0ff */
[----:B--2---:R-:W-:Y:S01]  /*81b0*/  @P0 IADD3 R0, PT, PT, R63, R77, RZ ;  /* 0x0000004d3f000210 */ /* 0x004fe20007ffe0ff */
[----:B------:R-:W-:Y:S05]  /*81c0*/  @P0 WARPSYNC.ALL ;  /* 0x0000000000000948 */ /* 0x000fea0003800000 */
[----:B------:R2:W3:Y:S04]  /*81d0*/  @P0 LDSM.16.M88.4 R44, [R73+UR44+0x400] ;  /* 0x0004002c492c083b */ /* 0x0004e80008000200 */
[----:B------:R2:W4:Y:S04]  /*81e0*/  @P0 LDSM.16.M88.4 R40, [R3+0x400] ;  /* 0x000400000328083b */ /* 0x0005280000000200 */
[----:B------:R2:W1:Y:S04]  /*81f0*/  @P0 LDSM.16.M88.4 R32, [R77+0x400] ;  /* 0x000400004d20083b */ /* 0x0004680000000200 */
[----:B------:R2:W1:Y:S02]  /*8200*/  @P0 LDSM.16.M88.4 R36, [R0+0x400] ;  /* 0x000400000024083b */ /* 0x0004640000000200 */
.L_x_125:
[----:B------:R-:W-:Y:S05]  /*8210*/  BSYNC B1 ;  /* 0x0000000000017941 */ /* 0x000fea0003800000 */
.L_x_124:
        /* <DEDUP_REMOVED lines=21> */
.L_x_129:
[----:B------:R-:W-:Y:S01]  /*8370*/  ISETP.NE.AND P0, PT, R65, RZ, PT ;  /* 0x000000ff4100720c */ /* 0x000fe20003f05270 */
[----:B------:R-:W-:Y:S05]  /*8380*/  WARPSYNC.ALL ;  /* 0x0000000000007948 */ /* 0x000fea0003800000 */
[----:B------:R-:W-:Y:S01]  /*8390*/  R2UR UR4, R25 ;  /* 0x00000000190472ca */ /* 0x000fe200000e0000 */
[----:B------:R-:W-:Y:S01]  /*83a0*/  BSSY.RECONVERGENT B0, `(.L_x_130) ;  /* 0x000005d000007945 */ /* 0x000fe20003800200 */
[----:B---3--:R-:W-:Y:S02]  /*83b0*/  LOP3.LUT R0, R44, 0xffffe000, RZ, 0xc0, !PT ;  /* 0xffffe0002c007812 */ /* 0x008fe400078ec0ff */
[----:B------:R-:W-:Y:S02]  /*83c0*/  LOP3.LUT R2, R45, 0xffffe000, RZ, 0xc0, !PT ;  /* 0xffffe0002d027812 */ /* 0x000fe400078ec0ff */
[----:B------:R-:W-:Y:S02]  /*83d0*/  LOP3.LUT R3, R46, 0xffffe000, RZ, 0xc0, !PT ;  /* 0xffffe0002e037812 */ /* 0x000fe400078ec0ff */
[----:B------:R-:W-:Y:S02]  /*83e0*/  LOP3.LUT R20, R47, 0xffffe000, RZ, 0xc0, !PT ;  /* 0xffffe0002f147812 */ /* 0x000fe400078ec0ff */
[----:B----4-:R-:W-:Y:S02]  /*83f0*/  LOP3.LUT R21, R40, 0xffffe000, RZ, 0xc0, !PT ;  /* 0xffffe00028157812 */ /* 0x010fe400078ec0ff */
[----:B------:R-:W-:Y:S01]  /*8400*/  LOP3.LUT R25, R41, 0xffffe000, RZ, 0xc0, !PT ;  /* 0xffffe00029197812 */ /* 0x000fe200078ec0ff */
[----:B-1----:R-:W1:Y:S01]  /*8410*/  LDTM.16dp128bit.x8 R4, tmem[UR4+0x60] ;  /* 0x00006004000479ee */ /* 0x002e620008180000 */
[----:B------:R-:W-:Y:S01]  /*8420*/  R2UR UR4, R26 ;  /* 0x000000001a0472ca */ /* 0x000fe200000e0000 */
[----:B------:R-:W-:Y:S01]  /*8430*/  NOP ;  /* 0x0000000000007918 */ /* 0x000fe20000000000 */
[----:B------:R-:W-:Y:S02]  /*8440*/  LOP3.LUT R26, R42, 0xffffe000, RZ, 0xc0, !PT ;  /* 0xffffe0002a1a7812 */ /* 0x000fe400078ec0ff */
[----:B------:R-:W-:Y:S02]  /*8450*/  LOP3.LUT R28, R43, 0xffffe000, RZ, 0xc0, !PT ;  /* 0xffffe0002b1c7812 */ /* 0x000fe400078ec0ff */
[----:B------:R-:W-:Y:S02]  /*8460*/  LOP3.LUT R29, R32, 0xffffe000, RZ, 0xc0, !PT ;  /* 0xffffe000201d7812 */ /* 0x000fe400078ec0ff */
[----:B------:R-:W-:Y:S02]  /*8470*/  LOP3.LUT R30, R33, 0xffffe000, RZ, 0xc0, !PT ;  /* 0xffffe000211e7812 */ /* 0x000fe400078ec0ff */
[----:B------:R-:W-:Y:S02]  /*8480*/  LOP3.LUT R31, R34, 0xffffe000, RZ, 0xc0, !PT ;  /* 0xffffe000221f7812 */ /* 0x000fe400078ec0ff */
[----:B------:R-:W-:Y:S01]  /*8490*/  LOP3.LUT R32, R35, 0xffffe000, RZ, 0xc0, !PT ;  /* 0xffffe00023207812 */ /* 0x000fe200078ec0ff */
[----:B------:R-:W-:Y:S01]  /*84a0*/  UIADD3 UR4, UPT, UPT, UR4, 0xd0, URZ ;  /* 0x000000d004047890 */ /* 0x000fe2000fffe0ff */
[----:B------:R-:W-:Y:S02]  /*84b0*/  LOP3.LUT R33, R36, 0xffffe000, RZ, 0xc0, !PT ;  /* 0xffffe00024217812 */ /* 0x000fe400078ec0ff */
[----:B------:R-:W-:Y:S01]  /*84c0*/  LOP3.LUT R34, R37, 0xffffe000, RZ, 0xc0, !PT ;  /* 0xffffe00025227812 */ /* 0x000fe200078ec0ff */
[----:B------:R-:W-:Y:S01]  /*84d0*/  UPRMT UR4, UR47, 0x654, UR4 ;  /* 0x000006542f047896 */ /* 0x000fe20008000004 */
[----:B------:R-:W-:Y:S02]  /*84e0*/  LOP3.LUT R35, R38, 0xffffe000, RZ, 0xc0, !PT ;  /* 0xffffe00026237812 */ /* 0x000fe400078ec0ff */
[----:B------:R-:W-:Y:S01]  /*84f0*/  LOP3.LUT R36, R39, 0xffffe000, RZ, 0xc0, !PT ;  /* 0xffffe00027247812 */ /* 0x000fe200078ec0ff */
[C---:B-1----:R-:W-:Y:S01]  /*8500*/  FMUL R4, R24.reuse, R4 ;  /* 0x0000000418047220 */ /* 0x042fe20000400000 */
[C---:B------:R-:W-:Y:S01]  /*8510*/  FMUL R5, R24.reuse, R5 ;  /* 0x0000000518057220 */ /* 0x040fe20000400000 */
[C---:B------:R-:W-:Y:S01]  /*8520*/  FMUL R6, R24.reuse, R6 ;  /* 0x0000000618067220 */ /* 0x040fe20000400000 */
[C---:B------:R-:W-:Y:S01]  /*8530*/  FMUL R7, R24.reuse, R7 ;  /* 0x0000000718077220 */ /* 0x040fe20000400000 */
[C---:B------:R-:W-:Y:S01]  /*8540*/  FFMA R4, R27.reuse, R0, R4 ;  /* 0x000000001b047223 */ /* 0x040fe20000000004 */
[C---:B------:R-:W-:Y:S01]  /*8550*/  FMUL R8, R24.reuse, R8 ;  /* 0x0000000818087220 */ /* 0x040fe20000400000 */
[C---:B------:R-:W-:Y:S01]  /*8560*/  FFMA R5, R27.reuse, R2, R5 ;  /* 0x000000021b057223 */ /* 0x040fe20000000005 */
[C---:B------:R-:W-:Y:S01]  /*8570*/  FMUL R9, R24.reuse, R9 ;  /* 0x0000000918097220 */ /* 0x040fe20000400000 */
[C---:B------:R-:W-:Y:S01]  /*8580*/  FFMA R6, R27.reuse, R3, R6 ;  /* 0x000000031b067223 */ /* 0x040fe20000000006 */
[----:B------:R-:W-:Y:S01]  /*8590*/  F2FP.TF32.F32.PACK_B R4, R4 ;  /* 0x00000004ff04723e */ /* 0x000fe200024050ff */
[C---:B------:R-:W-:Y:S01]  /*85a0*/  FMUL R10, R24.reuse, R10 ;  /* 0x0000000a180a7220 */ /* 0x040fe20000400000 */
[----:B------:R-:W-:Y:S01]  /*85b0*/  F2FP.TF32.F32.PACK_B R5, R5 ;  /* 0x00000005ff05723e */ /* 0x000fe200024050ff */
[C---:B------:R-:W-:Y:S01]  /*85c0*/  FFMA R7, R27.reuse, R20, R7 ;  /* 0x000000141b077223 */ /* 0x040fe20000000007 */
[C---:B------:R-:W-:Y:S01]  /*85d0*/  FMUL R11, R24.reuse, R11 ;  /* 0x0000000b180b7220 */ /* 0x040fe20000400000 */
        /* <DEDUP_REMOVED lines=8> */
[----:B------:R-:W-:Y:S01]  /*8660*/  F2FP.TF32.F32.PACK_B R6, R6 ;  /* 0x00000006ff06723e */ /* 0x000fe200024050ff */
[C---:B------:R-:W-:Y:S01]  /*8670*/  FFMA R12, R27.reuse, R29, R12 ;  /* 0x0000001d1b0c7223 */ /* 0x040fe2000000000c */
[----:B------:R-:W-:Y:S01]  /*8680*/  F2FP.TF32.F32.PACK_B R7, R7 ;  /* 0x00000007ff07723e */ /* 0x000fe200024050ff */
[C---:B------:R-:W-:Y:S01]  /*8690*/  FMUL R16, R24.reuse, R16 ;  /* 0x0000001018107220 */ /* 0x040fe20000400000 */
[C---:B------:R-:W-:Y:S01]  /*86a0*/  FFMA R13, R27.reuse, R30, R13 ;  /* 0x0000001e1b0d7223 */ /* 0x040fe2000000000d */
[C---:B------:R-:W-:Y:S01]  /*86b0*/  FMUL R17, R24.reuse, R17 ;  /* 0x0000001118117220 */ /* 0x040fe20000400000 */
[C---:B------:R-:W-:Y:S01]  /*86c0*/  FFMA R14, R27.reuse, R31, R14 ;  /* 0x0000001f1b0e7223 */ /* 0x040fe2000000000e */
[C---:B------:R-:W-:Y:S01]  /*86d0*/  FMUL R18, R24.reuse, R18 ;  /* 0x0000001218127220 */ /* 0x040fe20000400000 */
[C---:B------:R-:W-:Y:S01]  /*86e0*/  FFMA R15, R27.reuse, R32, R15 ;  /* 0x000000201b0f7223 */ /* 0x040fe2000000000f */
[----:B------:R-:W-:Y:S01]  /*86f0*/  FMUL R19, R24, R19 ;  /* 0x0000001318137220 */ /* 0x000fe20000400000 */
[----:B------:R-:W-:Y:S01]  /*8700*/  F2FP.TF32.F32.PACK_B R8, R8 ;  /* 0x00000008ff08723e */ /* 0x000fe200024050ff */
[C---:B------:R-:W-:Y:S01]  /*8710*/  FFMA R16, R27.reuse, R33, R16 ;  /* 0x000000211b107223 */ /* 0x040fe20000000010 */
[----:B------:R-:W-:Y:S01]  /*8720*/  F2FP.TF32.F32.PACK_B R9, R9 ;  /* 0x00000009ff09723e */ /* 0x000fe200024050ff */
[----:B------:R-:W-:Y:S01]  /*8730*/  SYNCS.ARRIVE.TRANS64.RED.A1T0 RZ, [UR4], RZ ;  /* 0x000000ffffff79a7 */ /* 0x000fe20008100404 */
[----:B------:R1:W-:Y:S01]  /*8740*/  STSM.16.M88.4 [R70+0x6400], R4 ;  /* 0x0064000446007844 */ /* 0x0003e20000000200 */
        /* <DEDUP_REMOVED lines=14> */
[----:B------:R-:W-:Y:S05]  /*8830*/  F2FP.TF32.F32.PACK_B R19, R19 ;  /* 0x00000013ff13723e */ /* 0x000fea00024050ff */
        /* <DEDUP_REMOVED lines=19> */
.L_x_131:
[----:B------:R-:W-:Y:S05]  /*8970*/  BSYNC.RECONVERGENT B0 ;  /* 0x0000000000007941 */ /* 0x000fea0003800200 */
.L_x_130:
[----:B------:R-:W-:Y:S01]  /*8980*/  BAR.SYNC.DEFER_BLOCKING 0x1, 0x80 ;  /* 0x0042000000007b1d */ /* 0x000fe20000010000 */
[----:B------:R-:W-:Y:S01]  /*8990*/  UISETP.NE.AND UP0, UPT, UR52, -0x4, UPT ;  /* 0xfffffffc3400788c */ /* 0x000fe2000bf05270 */
[----:B------:R-:W-:Y:S08]  /*89a0*/  IADD3 R22, PT, PT, R22, 0x1, RZ ;  /* 0x0000000116167810 */ /* 0x000ff00007ffe0ff */
[----:B------:R-:W-:Y:S05]  /*89b0*/  BRA.U !UP0, `(.L_x_132) ;  /* 0x0000000108287547 */ /* 0x000fea000b800000 */
[----:B------:R-:W-:Y:S01]  /*89c0*/  ISETP.NE.AND P0, PT, R68, RZ, PT ;  /* 0x000000ff4400720c */ /* 0x000fe20003f05270 */
[----:B------:R-:W-:Y:S01]  /*89d0*/  IMAD.U32 R2, RZ, RZ, UR46 ;  /* 0x0000002eff027e24 */ /* 0x000fe2000f8e00ff */
[----:B------:R-:W-:Y:S01]  /*89e0*/  UIADD3 UR4, UPT, UPT, UR46, 0x1, URZ ;  /* 0x000000012e047890 */ /* 0x000fe2000fffe0ff */
[----:B------:R-:W-:Y:S03]  /*89f0*/  IMAD.U32 R0, RZ, RZ, UR47 ;  /* 0x0000002fff007e24 */ /* 0x000fe6000f8e00ff */
[----:B------:R-:W-:Y:S04]  /*8a00*/  UISETP.NE.AND UP0, UPT, UR4, 0x4, UPT ;  /* 0x000000040400788c */ /* 0x000fe8000bf05270 */
[----:B------:R-:W-:Y:S03]  /*8a10*/  USEL UR46, UR4, URZ, UP0 ;  /* 0x000000ff042e7287 */ /* 0x000fe60008000000 */
[----:B------:R-:W-:Y:S05]  /*8a20*/  @P0 LEA R2, R2, UR44, 0x3 ;  /* 0x0000002c02020c11 */ /* 0x000fea000f8e18ff */
[----:B------:R-:W-:Y:S05]  /*8a30*/  @P0 VIADD R2, R2, 0x60 ;  /* 0x0000006002020836 */ /* 0x000fea0000000000 */
[----:B------:R-:W-:Y:S04]  /*8a40*/  @P0 PRMT R0, R0, 0x654, R2 ;  /* 0x0000065400000816 */ /* 0x000fe80000000002 */
[----:B------:R2:W-:Y:S03]  /*8a50*/  @P0 SYNCS.ARRIVE.TRANS64.RED.A1T0 RZ, [R0+URZ], RZ ;  /* 0x000000ff00ff09a7 */ /* 0x0005e600081004ff */
.L_x_132:
[----:B------:R-:W-:Y:S01]  /*8a60*/  R2UR UR4, R55 ;  /* 0x00000000370472ca */ /* 0x000fe200000e0000 */
[----:B------:R-:W-:Y:S01]  /*8a70*/  UISETP.NE.AND UP0, UPT, UR62, URZ, UPT ;  /* 0x000000ff3e00728c */ /* 0x000fe2000bf05270 */
[----:B------:R-:W-:Y:S01]  /*8a80*/  ISETP.NE.AND P0, PT, R59, 0x2, PT ;  /* 0x000000023b00780c */ /* 0x000fe20003f05270 */
[----:B------:R-:W-:Y:S01]  /*8a90*/  UIADD3 UR20, UPT, UPT, UR37, UR63, URZ ;  /* 0x0000003f25147290 */ /* 0x000fe2000fffe0ff */
[----:B------:R-:W-:Y:S01]  /*8aa0*/  ISETP.NE.AND P1, PT, R22, 0x4, PT ;  /* 0x000000041600780c */ /* 0x000fe20003f25270 */
[----:B------:R-:W-:Y:S01]  /*8ab0*/  UIADD3 UR52, UPT, UPT, UR52, 0x4, URZ ;  /* 0x0000000434347890 */ /* 0x000fe2000fffe0ff */
[----:B------:R-:W-:Y:S01]  /*8ac0*/  SEL R2, RZ, 0x1, P0 ;  /* 0x00000001ff027807 */ /* 0x000fe20000000000 */
[----:B------:R-:W-:Y:S01]  /*8ad0*/  UMOV UR36, UR61 ;  /* 0x0000003d00247c82 */ /* 0x000fe20008000000 */
[----:B--2---:R-:W-:Y:S02]  /*8ae0*/  SEL R0, RZ, 0x1, P1 ;  /* 0x00000001ff007807 */ /* 0x004fe40000800000 */
[----:B------:R-:W-:Y:S02]  /*8af0*/  LOP3.LUT R60, R60, R2, RZ, 0x3c, !PT ;  /* 0x000000023c3c7212 */ /* 0x000fe400078e3cff */
[----:B------:R-:W-:Y:S01]  /*8b00*/  LOP3.LUT R61, R61, R0, RZ, 0x3c, !PT ;  /* 0x000000003d3d7212 */ /* 0x000fe200078e3cff */
[----:B------:R-:W-:Y:S01]  /*8b10*/  UIADD3 UR16, UPT, UPT, UR38, UR4, URZ ;  /* 0x0000000426107290 */ /* 0x000fe2000fffe0ff */
[----:B------:R-:W-:Y:S02]  /*8b20*/  SEL R59, R59, RZ, P0 ;  /* 0x000000ff3b3b7207 */ /* 0x000fe40000000000 */
[----:B------:R-:W-:Y:S01]  /*8b30*/  SEL R22, R22, RZ, P1 ;  /* 0x000000ff16167207 */ /* 0x000fe20000800000 */
[----:B------:R-:W-:Y:S08]  /*8b40*/  BRA.U UP0, `(.L_x_133) ;  /* 0xffffffc900907547 */ /* 0x000ff0000b83ffff */
[----:B------:R-:W-:-:S13]  /*8b50*/  R2UR UR4, R56 ;  /* 0x00000000380472ca */ /* 0x000fda00000e0000 */
[----:B------:R-:W-:-:S09]  /*8b60*/  UISETP.NE.AND UP0, UPT, UR4, URZ, UPT ;  /* 0x000000ff0400728c */ /* 0x000fd2000bf05270 */
[----:B------:R-:W-:Y:S05]  /*8b70*/  BRA.U !UP0, `(.L_x_134) ;  /* 0x0000000108487547 */ /* 0x000fea000b800000 */
[----:B------:R-:W2:Y:S02]  /*8b80*/  LDCU.64 UR4, c[0x0][0x890] ;  /* 0x00011200ff0477ac */ /* 0x000ea40008000a00 */
[----:B--2---:R-:W-:-:S04]  /*8b90*/  UISETP.NE.U32.AND UP0, UPT, UR4, URZ, UPT ;  /* 0x000000ff0400728c */ /* 0x004fc8000bf05070 */
[----:B------:R-:W-:-:S09]  /*8ba0*/  UISETP.NE.AND.EX UP0, UPT, UR5, URZ, UPT, UP0 ;  /* 0x000000ff0500728c */ /* 0x000fd2000bf05300 */
[----:B------:R-:W-:Y:S05]  /*8bb0*/  BRA.U UP0, `(.L_x_135) ;  /* 0x00000001000c7547 */ /* 0x000fea000b800000 */
[----:B------:R-:W-:-:S13]  /*8bc0*/  FSETP.NEU.AND P0, PT, R27, RZ, PT ;  /* 0x000000ff1b00720b */ /* 0x000fda0003f0d000 */
[----:B------:R-:W-:Y:S05]  /*8bd0*/  @!P0 EXIT ;  /* 0x000000000000894d */ /* 0x000fea0003800000 */
[----:B------:R-:W-:Y:S05]  /*8be0*/  BRA `(.L_x_134) ;  /* 0x00000000002c7947 */ /* 0x000fea0003800000 */
.L_x_135:
[----:B------:R-:W-:Y:S01]  /*8bf0*/  ISETP.NE.AND P0, PT, R58, RZ, PT ;  /* 0x000000ff3a00720c */ /* 0x000fe20003f05270 */
[----:B------:R-:W-:-:S12]  /*8c00*/  BSSY.RECONVERGENT B0, `(.L_x_134) ;  /* 0x0000009000007945 */ /* 0x000fd80003800200 */
[----:B------:R-:W-:Y:S05]  /*8c10*/  @P0 BRA `(.L_x_136) ;  /* 0x0000000000140947 */ /* 0x000fea0003800000 */
[----:B------:R-:W2:Y:S02]  /*8c20*/  LDCU.64 UR4, c[0x0][0x888] ;  /* 0x00011100ff0477ac */ /* 0x000ea40008000a00 */
[----:B--2---:R-:W-:-:S04]  /*8c30*/  ISETP.NE.U32.AND P0, PT, RZ, UR4, PT ;  /* 0x00000004ff007c0c */ /* 0x004fc8000bf05070 */
[----:B------:R-:W-:-:S13]  /*8c40*/  ISETP.NE.AND.EX P0, PT, RZ, UR5, PT, P0 ;  /* 0x00000005ff007c0c */ /* 0x000fda000bf05300 */
[----:B------:R-:W-:Y:S05]  /*8c50*/  @!P0 EXIT ;  /* 0x000000000000894d */ /* 0x000fea0003800000 */
[----:B------:R-:W-:Y:S05]  /*8c60*/  BRA `(.L_x_137) ;  /* 0x0000000000087947 */ /* 0x000fea0003800000 */
.L_x_136:
[----:B------:R-:W-:-:S13]  /*8c70*/  FSETP.NEU.AND P0, PT, R27, RZ, PT ;  /* 0x000000ff1b00720b */ /* 0x000fda0003f0d000 */
[----:B------:R-:W-:Y:S05]  /*8c80*/  @!P0 EXIT ;  /* 0x000000000000894d */ /* 0x000fea0003800000 */
.L_x_137:
[----:B------:R-:W-:Y:S05]  /*8c90*/  BSYNC.RECONVERGENT B0 ;  /* 0x0000000000007941 */ /* 0x000fea0003800200 */
.L_x_134:
[----:B------:R-:W-:Y:S01]  /*8ca0*/  ULEA UR4, UR46, UR44, 0x3 ;  /* 0x0000002c2e047291 */ /* 0x000fe2000f8e18ff */
[----:B------:R-:W-:-:S04]  /*8cb0*/  DEPBAR.LE SB0, 0x0 ;  /* 0x000080000000791a */ /* 0x000fc80000000000 */
[----:B------:R-:W-:-:S04]  /*8cc0*/  UIADD3 UR4, UPT, UPT, UR4, 0x60, URZ ;  /* 0x0000006004047890 */ /* 0x000fc8000fffe0ff */
[----:B------:R-:W-:-:S09]  /*8cd0*/  UPRMT UR4, UR47, 0x654, UR4 ;  /* 0x000006542f047896 */ /* 0x000fd20008000004 */
[----:B------:R-:W-:Y:S01]  /*8ce0*/  SYNCS.ARRIVE.TRANS64.RED.A1T0 RZ, [UR4], RZ ;  /* 0x000000ffffff79a7 */ /* 0x000fe20008100404 */
[----:B------:R-:W-:Y:S05]  /*8cf0*/  EXIT ;  /* 0x000000000000794d */ /* 0x000fea0003800000 */
.L_x_24:
[----:B--2---:R2:W3:Y:S02]  /*8d00*/  SYNCS.PHASECHK.TRANS64.TRYWAIT P0, [R0+URZ+0x100], R2 ;  /* 0x00010002000075a7 */ /* 0x0044e400080011ff */
[----:B---3--:R-:W-:Y:S05]  /*8d10*/  @!P0 NANOSLEEP.SYNCS 0x989680 ;  /* 0x009896800000895d */ /* 0x008fea0003900000 */
[----:B------:R-:W3:Y:S02]  /*8d20*/  @!P0 SYNCS.PHASECHK.TRANS64 P0, [R0+URZ+0x100], R2 ;  /* 0x00010002000085a7 */ /* 0x000ee400080010ff */
[----:B---3--:R-:W-:Y:S05]  /*8d30*/  @!P0 BRA `(.L_x_24) ;  /* 0xfffffffc00f08947 */ /* 0x008fea000383ffff */
[----:B------:R-:W-:Y:S05]  /*8d40*/  BRA `(.L_x_138) ;  /* 0xffffff8800d87947 */ /* 0x000fea000383ffff */
.L_x_27:
[----:B-1----:R-:W-:-:S07]  /*8d50*/  MOV R0, UR33 ;  /* 0x0000002100007c02 */ /* 0x002fce0008000f00 */
.L_x_139:
[----:B-1----:R1:W2:Y:S02]  /*8d60*/  SYNCS.PHASECHK.TRANS64.TRYWAIT P0, [R0+URZ+0x20], R3 ;  /* 0x00002003000075a7 */ /* 0x0022a400080011ff */
[----:B--2---:R-:W-:Y:S05]  /*8d70*/  @!P0 NANOSLEEP.SYNCS 0x989680 ;  /* 0x009896800000895d */ /* 0x004fea0003900000 */
[----:B------:R-:W2:Y:S02]  /*8d80*/  @!P0 SYNCS.PHASECHK.TRANS64 P0, [R0+URZ+0x20], R3 ;  /* 0x00002003000085a7 */ /* 0x000ea400080010ff */
[----:B--2---:R-:W-:Y:S05]  /*8d90*/  @!P0 BRA `(.L_x_139) ;  /* 0xfffffffc00f08947 */ /* 0x004fea000383ffff */
[----:B------:R-:W-:Y:S05]  /*8da0*/  BRA `(.L_x_26) ;  /* 0xffffff8c00207947 */ /* 0x000fea000383ffff */
.L_x_34:
[----:B-1----:R-:W-:-:S07]  /*8db0*/  MOV R0, UR33 ;  /* 0x0000002100007c02 */ /* 0x002fce0008000f00 */
.L_x_140:
[----:B-1----:R1:W2:Y:S02]  /*8dc0*/  SYNCS.PHASECHK.TRANS64.TRYWAIT P0, [R0+URZ+0x20], R3 ;  /* 0x00002003000075a7 */ /* 0x0022a400080011ff */
[----:B--2---:R-:W-:Y:S05]  /*8dd0*/  @!P0 NANOSLEEP.SYNCS 0x989680 ;  /* 0x009896800000895d */ /* 0x004fea0003900000 */
[----:B------:R-:W2:Y:S02]  /*8de0*/  @!P0 SYNCS.PHASECHK.TRANS64 P0, [R0+URZ+0x20], R3 ;  /* 0x00002003000085a7 */ /* 0x000ea400080010ff */
[----:B--2---:R-:W-:Y:S05]  /*8df0*/  @!P0 BRA `(.L_x_140) ;  /* 0xfffffffc00f08947 */ /* 0x004fea000383ffff */
[----:B------:R-:W-:Y:S05]  /*8e00*/  BRA `(.L_x_33) ;  /* 0xffffff9000107947 */ /* 0x000fea000383ffff */
.L_x_39:
[----:B-1----:R1:W2:Y:S02]  /*8e10*/  SYNCS.PHASECHK.TRANS64.TRYWAIT P0, [R3+URZ+0x90], R0 ;  /* 0x00009000030075a7 */ /* 0x0022a400080011ff */
[----:B--2---:R-:W-:Y:S05]  /*8e20*/  @!P0 NANOSLEEP.SYNCS 0x989680 ;  /* 0x009896800000895d */ /* 0x004fea0003900000 */
[----:B------:R-:W2:Y:S02]  /*8e30*/  @!P0 SYNCS.PHASECHK.TRANS64 P0, [R3+URZ+0x90], R0 ;  /* 0x00009000030085a7 */ /* 0x000ea400080010ff */
[----:B--2---:R-:W-:Y:S05]  /*8e40*/  @!P0 BRA `(.L_x_39) ;  /* 0xfffffffc00f08947 */ /* 0x004fea000383ffff */
[----:B------:R-:W-:Y:S05]  /*8e50*/  BRA `(.L_x_141) ;  /* 0xffffff9000e07947 */ /* 0x000fea000383ffff */
.L_x_43:
[----:B------:R-:W-:-:S07]  /*8e60*/  MOV R0, UR4 ;  /* 0x0000000400007c02 */ /* 0x000fce0008000f00 */
.L_x_142:
[----:B-1----:R1:W2:Y:S02]  /*8e70*/  SYNCS.PHASECHK.TRANS64.TRYWAIT P0, [R0+URZ], R2 ;  /* 0x00000002000075a7 */ /* 0x0022a400080011ff */
[----:B--2---:R-:W-:Y:S05]  /*8e80*/  @!P0 NANOSLEEP.SYNCS 0x989680 ;  /* 0x009896800000895d */ /* 0x004fea0003900000 */
[----:B------:R-:W2:Y:S02]  /*8e90*/  @!P0 SYNCS.PHASECHK.TRANS64 P0, [R0+URZ], R2 ;  /* 0x00000002000085a7 */ /* 0x000ea400080010ff */
[----:B--2---:R-:W-:Y:S05]  /*8ea0*/  @!P0 BRA `(.L_x_142) ;  /* 0xfffffffc00f08947 */ /* 0x004fea000383ffff */
[----:B------:R-:W-:Y:S05]  /*8eb0*/  BRA `(.L_x_143) ;  /* 0xffffff9800887947 */ /* 0x000fea000383ffff */
.L_x_44:
[----:B------:R-:W-:-:S07]  /*8ec0*/  MOV R0, UR5 ;  /* 0x0000000500007c02 */ /* 0x000fce0008000f00 */
.L_x_144:
[----:B-1----:R1:W2:Y:S02]  /*8ed0*/  SYNCS.PHASECHK.TRANS64.TRYWAIT P0, [R0+URZ], R3 ;  /* 0x00000003000075a7 */ /* 0x0022a400080011ff */
[----:B--2---:R-:W-:Y:S05]  /*8ee0*/  @!P0 NANOSLEEP.SYNCS 0x989680 ;  /* 0x009896800000895d */ /* 0x004fea0003900000 */
[----:B------:R-:W2:Y:S02]  /*8ef0*/  @!P0 SYNCS.PHASECHK.TRANS64 P0, [R0+URZ], R3 ;  /* 0x00000003000085a7 */ /* 0x000ea400080010ff */
[----:B--2---:R-:W-:Y:S05]  /*8f00*/  @!P0 BRA `(.L_x_144) ;  /* 0xfffffffc00f08947 */ /* 0x004fea000383ffff */
[----:B------:R-:W-:Y:S05]  /*8f10*/  BRA `(.L_x_145) ;  /* 0xffffff9800947947 */ /* 0x000fea000383ffff */
.L_x_45:
[----:B------:R-:W-:-:S07]  /*8f20*/  MOV R0, UR5 ;  /* 0x0000000500007c02 */ /* 0x000fce0008000f00 */
.L_x_146:
[----:B-1----:R1:W2:Y:S02]  /*8f30*/  SYNCS.PHASECHK.TRANS64.TRYWAIT P0, [R0+URZ], R3 ;  /* 0x00000003000075a7 */ /* 0x0022a400080011ff */
[----:B--2---:R-:W-:Y:S05]  /*8f40*/  @!P0 NANOSLEEP.SYNCS 0x989680 ;  /* 0x009896800000895d */ /* 0x004fea0003900000 */
[----:B------:R-:W2:Y:S02]  /*8f50*/  @!P0 SYNCS.PHASECHK.TRANS64 P0, [R0+URZ], R3 ;  /* 0x00000003000085a7 */ /* 0x000ea400080010ff */
[----:B--2---:R-:W-:Y:S05]  /*8f60*/  @!P0 BRA `(.L_x_146) ;  /* 0xfffffffc00f08947 */ /* 0x004fea000383ffff */
[----:B------:R-:W-:Y:S05]  /*8f70*/  BRA `(.L_x_147) ;  /* 0xffffff9800a07947 */ /* 0x000fea000383ffff */
.L_x_48:
[----:B-1----:R1:W2:Y:S02]  /*8f80*/  SYNCS.PHASECHK.TRANS64.TRYWAIT P0, [R2+URZ+0xf0], R4 ;  /* 0x0000f004020075a7 */ /* 0x0022a400080011ff */
[----:B--2---:R-:W-:Y:S05]  /*8f90*/  @!P0 NANOSLEEP.SYNCS 0x989680 ;  /* 0x009896800000895d */ /* 0x004fea0003900000 */
[----:B------:R-:W2:Y:S02]  /*8fa0*/  @!P0 SYNCS.PHASECHK.TRANS64 P0, [R2+URZ+0xf0], R4 ;  /* 0x0000f004020085a7 */ /* 0x000ea400080010ff */
[----:B--2---:R-:W-:Y:S05]  /*8fb0*/  @!P0 BRA `(.L_x_48) ;  /* 0xfffffffc00f08947 */ /* 0x004fea000383ffff */
[----:B------:R-:W-:Y:S05]  /*8fc0*/  BRA `(.L_x_148) ;  /* 0xffffff9800fc7947 */ /* 0x000fea000383ffff */
.L_x_49:
[----:B------:R-:W-:-:S07]  /*8fd0*/  MOV R2, UR4 ;  /* 0x0000000400027c02 */ /* 0x000fce0008000f00 */
.L_x_149:
[----:B-1----:R1:W2:Y:S02]  /*8fe0*/  SYNCS.PHASECHK.TRANS64.TRYWAIT P0, [R2+URZ+0xa0], R5 ;  /* 0x0000a005020075a7 */ /* 0x0022a400080011ff */
[----:B--2---:R-:W-:Y:S05]  /*8ff0*/  @!P0 NANOSLEEP.SYNCS 0x989680 ;  /* 0x009896800000895d */ /* 0x004fea0003900000 */
[----:B------:R-:W2:Y:S02]  /*9000*/  @!P0 SYNCS.PHASECHK.TRANS64 P0, [R2+URZ+0xa0], R5 ;  /* 0x0000a005020085a7 */ /* 0x000ea400080010ff */
[----:B--2---:R-:W-:Y:S05]  /*9010*/  @!P0 BRA `(.L_x_149) ;  /* 0xfffffffc00f08947 */ /* 0x004fea000383ffff */
[----:B------:R-:W-:Y:S05]  /*9020*/  BRA `(.L_x_150) ;  /* 0xffffff9c000c7947 */ /* 0x000fea000383ffff */
.L_x_50:
[----:B-1----:R1:W2:Y:S02]  /*9030*/  SYNCS.PHASECHK.TRANS64.TRYWAIT P1, [R2+URZ+0x90], R4 ;  /* 0x00009004020075a7 */ /* 0x0022a400080211ff */
[----:B--2---:R-:W-:Y:S05]  /*9040*/  @!P1 NANOSLEEP.SYNCS 0x989680 ;  /* 0x009896800000995d */ /* 0x004fea0003900000 */
[----:B------:R-:W2:Y:S02]  /*9050*/  @!P1 SYNCS.PHASECHK.TRANS64 P1, [R2+URZ+0x90], R4 ;  /* 0x00009004020095a7 */ /* 0x000ea400080210ff */
[----:B--2---:R-:W-:Y:S05]  /*9060*/  @!P1 BRA `(.L_x_50) ;  /* 0xfffffffc00f09947 */ /* 0x004fea000383ffff */
[----:B------:R-:W-:Y:S05]  /*9070*/  BRA `(.L_x_151) ;  /* 0xffffff9c003c7947 */ /* 0x000fea000383ffff */
.L_x_53:
[----:B------:R-:W-:-:S07]  /*9080*/  MOV R0, UR4 ;  /* 0x0000000400007c02 */ /* 0x000fce0008000f00 */
.L_x_152:
[----:B-1----:R1:W2:Y:S02]  /*9090*/  SYNCS.PHASECHK.TRANS64.TRYWAIT P0, [R0+URZ+0xa0], R2 ;  /* 0x0000a002000075a7 */ /* 0x0022a400080011ff */
[----:B--2---:R-:W-:Y:S05]  /*90a0*/  @!P0 NANOSLEEP.SYNCS 0x989680 ;  /* 0x009896800000895d */ /* 0x004fea0003900000 */
[----:B------:R-:W2:Y:S02]  /*90b0*/  @!P0 SYNCS.PHASECHK.TRANS64 P0, [R0+URZ+0xa0], R2 ;  /* 0x0000a002000085a7 */ /* 0x000ea400080010ff */
[----:B--2---:R-:W-:Y:S05]  /*90c0*/  @!P0 BRA `(.L_x_152) ;  /* 0xfffffffc00f08947 */ /* 0x004fea000383ffff */
[----:B------:R-:W-:Y:S05]  /*90d0*/  BRA `(.L_x_52) ;  /* 0xffffff9c00907947 */ /* 0x000fea000383ffff */
.L_x_60:
[----:B-1----:R1:W2:Y:S02]  /*90e0*/  SYNCS.PHASECHK.TRANS64.TRYWAIT P1, [R0+URZ+0x90], R2 ;  /* 0x00009002000075a7 */ /* 0x0022a400080211ff */
[----:B--2---:R-:W-:Y:S05]  /*90f0*/  @!P1 NANOSLEEP.SYNCS 0x989680 ;  /* 0x009896800000995d */ /* 0x004fea0003900000 */
[----:B------:R-:W2:Y:S02]  /*9100*/  @!P1 SYNCS.PHASECHK.TRANS64 P1, [R0+URZ+0x90], R2 ;  /* 0x00009002000095a7 */ /* 0x000ea400080210ff */
[----:B--2---:R-:W-:Y:S05]  /*9110*/  @!P1 BRA `(.L_x_60) ;  /* 0xfffffffc00f09947 */ /* 0x004fea000383ffff */
[----:B------:R-:W-:Y:S05]  /*9120*/  BRA `(.L_x_153) ;  /* 0xffffffa400247947 */ /* 0x000fea000383ffff */
.L_x_61:
[----:B------:R-:W-:-:S07]  /*9130*/  MOV R2, UR46 ;  /* 0x0000002e00027c02 */ /* 0x000fce0008000f00 */
.L_x_154:
[----:B-1----:R1:W2:Y:S02]  /*9140*/  SYNCS.PHASECHK.TRANS64.TRYWAIT P0, [R2+URZ+0xd0], R0 ;  /* 0x0000d000020075a7 */ /* 0x0022a400080011ff */
[----:B--2---:R-:W-:Y:S05]  /*9150*/  @!P0 NANOSLEEP.SYNCS 0x989680 ;  /* 0x009896800000895d */ /* 0x004fea0003900000 */
[----:B------:R-:W2:Y:S02]  /*9160*/  @!P0 SYNCS.PHASECHK.TRANS64 P0, [R2+URZ+0xd0], R0 ;  /* 0x0000d000020085a7 */ /* 0x000ea400080010ff */
[----:B--2---:R-:W-:Y:S05]  /*9170*/  @!P0 BRA `(.L_x_154) ;  /* 0xfffffffc00f08947 */ /* 0x004fea000383ffff */
[----:B------:R-:W-:Y:S05]  /*9180*/  BRA `(.L_x_155) ;  /* 0xffffffa400747947 */ /* 0x000fea000383ffff */
.L_x_64:
[----:B------:R-:W-:Y:S07]  /*9190*/  MOV R0, UR7 ;  /* 0x0000000700007c02 */ /* 0x000fee0008000f00 */
.L_x_156:
[----:B-1----:R1:W2:Y:S02]  /*91a0*/  SYNCS.PHASECHK.TRANS64.TRYWAIT P0, [R0+URZ], R2 ;  /* 0x00000002000075a7 */ /* 0x0022a400080011ff */
[----:B--2---:R-:W-:Y:S05]  /*91b0*/  @!P0 NANOSLEEP.SYNCS 0x989680 ;  /* 0x009896800000895d */ /* 0x004fea0003900000 */
[----:B------:R-:W2:Y:S02]  /*91c0*/  @!P0 SYNCS.PHASECHK.TRANS64 P0, [R0+URZ], R2 ;  /* 0x00000002000085a7 */ /* 0x000ea400080010ff */
[----:B--2---:R-:W-:Y:S05]  /*91d0*/  @!P0 BRA `(.L_x_156) ;  /* 0xfffffffc00f08947 */ /* 0x004fea000383ffff */
[----:B------:R-:W-:Y:S05]  /*91e0*/  BRA `(.L_x_63) ;  /* 0xffffffa400907947 */ /* 0x000fea000383ffff */
.L_x_67:
[----:B------:R-:W-:-:S07]  /*91f0*/  MOV R0, UR4 ;  /* 0x0000000400007c02 */ /* 0x000fce0008000f00 */
.L_x_157:
[----:B--2---:R2:W4:Y:S02]  /*9200*/  SYNCS.PHASECHK.TRANS64.TRYWAIT P0, [R0+URZ], R2 ;  /* 0x00000002000075a7 */ /* 0x00452400080011ff */
[----:B----4-:R-:W-:Y:S05]  /*9210*/  @!P0 NANOSLEEP.SYNCS 0x989680 ;  /* 0x009896800000895d */ /* 0x010fea0003900000 */
[----:B------:R-:W4:Y:S02]  /*9220*/  @!P0 SYNCS.PHASECHK.TRANS64 P0, [R0+URZ], R2 ;  /* 0x00000002000085a7 */ /* 0x000f2400080010ff */
[----:B----4-:R-:W-:Y:S05]  /*9230*/  @!P0 BRA `(.L_x_157) ;  /* 0xfffffffc00f08947 */ /* 0x010fea000383ffff */
[----:B------:R-:W-:Y:S05]  /*9240*/  BRA `(.L_x_158) ;  /* 0xffffffa800bc7947 */ /* 0x000fea000383ffff */
.L_x_68:
[----:B------:R-:W-:-:S07]  /*9250*/  MOV R0, UR5 ;  /* 0x0000000500007c02 */ /* 0x000fce0008000f00 */
.L_x_159:
[----:B-1----:R1:W2:Y:S02]  /*9260*/  SYNCS.PHASECHK.TRANS64.TRYWAIT P0, [R0+URZ], R3 ;  /* 0x00000003000075a7 */ /* 0x0022a400080011ff */
[----:B--2---:R-:W-:Y:S05]  /*9270*/  @!P0 NANOSLEEP.SYNCS 0x989680 ;  /* 0x009896800000895d */ /* 0x004fea0003900000 */
[----:B------:R-:W2:Y:S02]  /*9280*/  @!P0 SYNCS.PHASECHK.TRANS64 P0, [R0+URZ], R3 ;  /* 0x00000003000085a7 */ /* 0x000ea400080010ff */
[----:B--2---:R-:W-:Y:S05]  /*9290*/  @!P0 BRA `(.L_x_159) ;  /* 0xfffffffc00f08947 */ /* 0x004fea000383ffff */
[----:B------:R-:W-:Y:S05]  /*92a0*/  BRA `(.L_x_160) ;  /* 0xffffffa800c87947 */ /* 0x000fea000383ffff */
.L_x_69:
[----:B------:R-:W-:-:S07]  /*92b0*/  MOV R0, UR5 ;  /* 0x0000000500007c02 */ /* 0x000fce0008000f00 */
.L_x_161:
[----:B-1----:R1:W2:Y:S02]  /*92c0*/  SYNCS.PHASECHK.TRANS64.TRYWAIT P0, [R0+URZ], R3 ;  /* 0x00000003000075a7 */ /* 0x0022a400080011ff */
[----:B--2---:R-:W-:Y:S05]  /*92d0*/  @!P0 NANOSLEEP.SYNCS 0x989680 ;  /* 0x009896800000895d */ /* 0x004fea0003900000 */
[----:B------:R-:W2:Y:S02]  /*92e0*/  @!P0 SYNCS.PHASECHK.TRANS64 P0, [R0+URZ], R3 ;  /* 0x00000003000085a7 */ /* 0x000ea400080010ff */
[----:B--2---:R-:W-:Y:S05]  /*92f0*/  @!P0 BRA `(.L_x_161) ;  /* 0xfffffffc00f08947 */ /* 0x004fea000383ffff */
[----:B------:R-:W-:Y:S05]  /*9300*/  BRA `(.L_x_162) ;  /* 0xffffffa800d47947 */ /* 0x000fea000383ffff */
.L_x_70:
[----:B-1----:R-:W-:-:S07]  /*9310*/  MOV R0, UR4 ;  /* 0x0000000400007c02 */ /* 0x002fce0008000f00 */
.L_x_163:
[----:B-1----:R1:W2:Y:S02]  /*9320*/  SYNCS.PHASECHK.TRANS64.TRYWAIT P0, [R0+URZ], R2 ;  /* 0x00000002000075a7 */ /* 0x0022a400080011ff */
[----:B--2---:R-:W-:Y:S05]  /*9330*/  @!P0 NANOSLEEP.SYNCS 0x989680 ;  /* 0x009896800000895d */ /* 0x004fea0003900000 */
[----:B------:R-:W2:Y:S02]  /*9340*/  @!P0 SYNCS.PHASECHK.TRANS64 P0, [R0+URZ], R2 ;  /* 0x00000002000085a7 */ /* 0x000ea400080010ff */
[----:B--2---:R-:W-:Y:S05]  /*9350*/  @!P0 BRA `(.L_x_163) ;  /* 0xfffffffc00f08947 */ /* 0x004fea000383ffff */
[----:B------:R-:W-:Y:S05]  /*9360*/  BRA `(.L_x_164) ;  /* 0xffffffa800e07947 */ /* 0x000fea000383ffff */
.L_x_75:
[----:B--2---:R2:W3:Y:S02]  /*9370*/  SYNCS.PHASECHK.TRANS64.TRYWAIT P0, [R12+URZ+0x90], R0 ;  /* 0x000090000c0075a7 */ /* 0x0044e400080011ff */
[----:B---3--:R-:W-:Y:S05]  /*9380*/  @!P0 NANOSLEEP.SYNCS 0x989680 ;  /* 0x009896800000895d */ /* 0x008fea0003900000 */
[----:B------:R-:W3:Y:S02]  /*9390*/  @!P0 SYNCS.PHASECHK.TRANS64 P0, [R12+URZ+0x90], R0 ;  /* 0x000090000c0085a7 */ /* 0x000ee400080010ff */
[----:B---3--:R-:W-:Y:S05]  /*93a0*/  @!P0 BRA `(.L_x_75) ;  /* 0xfffffffc00f08947 */ /* 0x008fea000383ffff */
[----:B------:R-:W-:Y:S05]  /*93b0*/  BRA `(.L_x_165) ;  /* 0xffffffb000007947 */ /* 0x000fea000383ffff */
.L_x_78:
[----:B-1----:R-:W-:Y:S07]  /*93c0*/  MOV R0, UR21 ;  /* 0x0000001500007c02 */ /* 0x002fee0008000f00 */
.L_x_166:
[----:B-1----:R1:W2:Y:S02]  /*93d0*/  SYNCS.PHASECHK.TRANS64.TRYWAIT P2, [R0+URZ+0x88], R6 ;  /* 0x00008806000075a7 */ /* 0x0022a400080411ff */
[----:B--2---:R-:W-:Y:S05]  /*93e0*/  @!P2 NANOSLEEP.SYNCS 0x989680 ;  /* 0x009896800000a95d */ /* 0x004fea0003900000 */
[----:B------:R-:W2:Y:S02]  /*93f0*/  @!P2 SYNCS.PHASECHK.TRANS64 P2, [R0+URZ+0x88], R6 ;  /* 0x000088060000a5a7 */ /* 0x000ea400080410ff */
[----:B--2---:R-:W-:Y:S05]  /*9400*/  @!P2 BRA `(.L_x_166) ;  /* 0xfffffffc00f0a947 */ /* 0x004fea000383ffff */
[----:B------:R-:W-:Y:S05]  /*9410*/  BRA `(.L_x_77) ;  /* 0xffffffb400687947 */ /* 0x000fea000383ffff */
.L_x_81:
[----:B------:R-:W-:Y:S07]  /*9420*/  MOV R0, UR21 ;  /* 0x0000001500007c02 */ /* 0x000fee0008000f00 */
.L_x_167:
[----:B-1----:R1:W2:Y:S02]  /*9430*/  SYNCS.PHASECHK.TRANS64.TRYWAIT P0, [R0+URZ+0x60], R9 ;  /* 0x00006009000075a7 */ /* 0x0022a400080011ff */
[----:B--2---:R-:W-:Y:S05]  /*9440*/  @!P0 NANOSLEEP.SYNCS 0x989680 ;  /* 0x009896800000895d */ /* 0x004fea0003900000 */
[----:B------:R-:W2:Y:S02]  /*9450*/  @!P0 SYNCS.PHASECHK.TRANS64 P0, [R0+URZ+0x60], R9 ;  /* 0x00006009000085a7 */ /* 0x000ea400080010ff */
[----:B--2---:R-:W-:Y:S05]  /*9460*/  @!P0 BRA `(.L_x_167) ;  /* 0xfffffffc00f08947 */ /* 0x004fea000383ffff */
[----:B------:R-:W-:Y:S05]  /*9470*/  BRA `(.L_x_168) ;  /* 0xffffffb400c47947 */ /* 0x000fea000383ffff */
.L_x_82:
[----:B------:R-:W-:Y:S07]  /*9480*/  MOV R0, UR21 ;  /* 0x0000001500007c02 */ /* 0x000fee0008000f00 */
.L_x_169:
[----:B-1----:R1:W2:Y:S02]  /*9490*/  SYNCS.PHASECHK.TRANS64.TRYWAIT P0, [R0+URZ+0x68], R9 ;  /* 0x00006809000075a7 */ /* 0x0022a400080011ff */
[----:B--2---:R-:W-:Y:S05]  /*94a0*/  @!P0 NANOSLEEP.SYNCS 0x989680 ;  /* 0x009896800000895d */ /* 0x004fea0003900000 */
[----:B------:R-:W2:Y:S02]  /*94b0*/  @!P0 SYNCS.PHASECHK.TRANS64 P0, [R0+URZ+0x68], R9 ;  /* 0x00006809000085a7 */ /* 0x000ea400080010ff */
[----:B--2---:R-:W-:Y:S05]  /*94c0*/  @!P0 BRA `(.L_x_169) ;  /* 0xfffffffc00f08947 */ /* 0x004fea000383ffff */
[----:B------:R-:W-:Y:S05]  /*94d0*/  BRA `(.L_x_170) ;  /* 0xffffffb800007947 */ /* 0x000fea000383ffff */
.L_x_83:
[----:B------:R-:W-:Y:S07]  /*94e0*/  MOV R0, UR21 ;  /* 0x0000001500007c02 */ /* 0x000fee0008000f00 */
.L_x_171:
[----:B-1----:R1:W2:Y:S02]  /*94f0*/  SYNCS.PHASECHK.TRANS64.TRYWAIT P0, [R0+URZ+0x70], R9 ;  /* 0x00007009000075a7 */ /* 0x0022a400080011ff */
[----:B--2---:R-:W-:Y:S05]  /*9500*/  @!P0 NANOSLEEP.SYNCS 0x989680 ;  /* 0x009896800000895d */ /* 0x004fea0003900000 */
[----:B------:R-:W2:Y:S02]  /*9510*/  @!P0 SYNCS.PHASECHK.TRANS64 P0, [R0+URZ+0x70], R9 ;  /* 0x00007009000085a7 */ /* 0x000ea400080010ff */
[----:B--2---:R-:W-:Y:S05]  /*9520*/  @!P0 BRA `(.L_x_171) ;  /* 0xfffffffc00f08947 */ /* 0x004fea000383ffff */
[----:B------:R-:W-:Y:S05]  /*9530*/  BRA `(.L_x_172) ;  /* 0xffffffb800487947 */ /* 0x000fea000383ffff */
.L_x_84:
[----:B------:R-:W-:Y:S07]  /*9540*/  MOV R0, UR21 ;  /* 0x0000001500007c02 */ /* 0x000fee0008000f00 */
.L_x_173:
[----:B-1----:R1:W2:Y:S02]  /*9550*/  SYNCS.PHASECHK.TRANS64.TRYWAIT P0, [R0+URZ+0x78], R9 ;  /* 0x00007809000075a7 */ /* 0x0022a400080011ff */
[----:B--2---:R-:W-:Y:S05]  /*9560*/  @!P0 NANOSLEEP.SYNCS 0x989680 ;  /* 0x009896800000895d */ /* 0x004fea0003900000 */
[----:B------:R-:W2:Y:S02]  /*9570*/  @!P0 SYNCS.PHASECHK.TRANS64 P0, [R0+URZ+0x78], R9 ;  /* 0x00007809000085a7 */ /* 0x000ea400080010ff */
[----:B--2---:R-:W-:Y:S05]  /*9580*/  @!P0 BRA `(.L_x_173) ;  /* 0xfffffffc00f08947 */ /* 0x004fea000383ffff */
[----:B------:R-:W-:Y:S05]  /*9590*/  BRA `(.L_x_174) ;  /* 0xffffffb8008c7947 */ /* 0x000fea000383ffff */
.L_x_86:
[----:B------:R-:W-:-:S07]  /*95a0*/  MOV R0, UR21 ;  /* 0x0000001500007c02 */ /* 0x000fce0008000f00 */
.L_x_175:
[----:B-1----:R1:W3:Y:S02]  /*95b0*/  SYNCS.PHASECHK.TRANS64.TRYWAIT P0, [R0+URZ+0x60], R2 ;  /* 0x00006002000075a7 */ /* 0x0022e400080011ff */
[----:B---3--:R-:W-:Y:S05]  /*95c0*/  @!P0 NANOSLEEP.SYNCS 0x989680 ;  /* 0x009896800000895d */ /* 0x008fea0003900000 */
[----:B------:R-:W3:Y:S02]  /*95d0*/  @!P0 SYNCS.PHASECHK.TRANS64 P0, [R0+URZ+0x60], R2 ;  /* 0x00006002000085a7 */ /* 0x000ee400080010ff */
[----:B---3--:R-:W-:Y:S05]  /*95e0*/  @!P0 BRA `(.L_x_175) ;  /* 0xfffffffc00f08947 */ /* 0x008fea000383ffff */
[----:B------:R-:W-:Y:S05]  /*95f0*/  BRA `(.L_x_176) ;  /* 0xffffffbc00007947 */ /* 0x000fea000383ffff */
.L_x_87:
[----:B-1----:R-:W-:-:S07]  /*9600*/  MOV R0, UR21 ;  /* 0x0000001500007c02 */ /* 0x002fce0008000f00 */
.L_x_177:
[----:B-1----:R1:W3:Y:S02]  /*9610*/  SYNCS.PHASECHK.TRANS64.TRYWAIT P0, [R0+URZ+0x68], R2 ;  /* 0x00006802000075a7 */ /* 0x0022e400080011ff */
[----:B---3--:R-:W-:Y:S05]  /*9620*/  @!P0 NANOSLEEP.SYNCS 0x989680 ;  /* 0x009896800000895d */ /* 0x008fea0003900000 */
[----:B------:R-:W3:Y:S02]  /*9630*/  @!P0 SYNCS.PHASECHK.TRANS64 P0, [R0+URZ+0x68], R2 ;  /* 0x00006802000085a7 */ /* 0x000ee400080010ff */
[----:B---3--:R-:W-:Y:S05]  /*9640*/  @!P0 BRA `(.L_x_177) ;  /* 0xfffffffc00f08947 */ /* 0x008fea000383ffff */
[----:B------:R-:W-:Y:S05]  /*9650*/  BRA `(.L_x_178) ;  /* 0xffffffb800f07947 */ /* 0x000fea000383ffff */
.L_x_88:
[----:B-1----:R-:W-:-:S07]  /*9660*/  MOV R0, UR21 ;  /* 0x0000001500007c02 */ /* 0x002fce0008000f00 */
.L_x_179:
[----:B-1----:R1:W3:Y:S02]  /*9670*/  SYNCS.PHASECHK.TRANS64.TRYWAIT P0, [R0+URZ+0x70], R2 ;  /* 0x00007002000075a7 */ /* 0x0022e400080011ff */
[----:B---3--:R-:W-:Y:S05]  /*9680*/  @!P0 NANOSLEEP.SYNCS 0x989680 ;  /* 0x009896800000895d */ /* 0x008fea0003900000 */
[----:B------:R-:W3:Y:S02]  /*9690*/  @!P0 SYNCS.PHASECHK.TRANS64 P0, [R0+URZ+0x70], R2 ;  /* 0x00007002000085a7 */ /* 0x000ee400080010ff */
[----:B---3--:R-:W-:Y:S05]  /*96a0*/  @!P0 BRA `(.L_x_179) ;  /* 0xfffffffc00f08947 */ /* 0x008fea000383ffff */
[----:B------:R-:W-:Y:S05]  /*96b0*/  BRA `(.L_x_180) ;  /* 0xffffffb800e07947 */ /* 0x000fea000383ffff */
.L_x_90:
[----:B-1----:R1:W2:Y:S02]  /*96c0*/  SYNCS.PHASECHK.TRANS64.TRYWAIT P0, [R3+URZ+0x90], R0 ;  /* 0x00009000030075a7 */ /* 0x0022a400080011ff */
[----:B--2---:R-:W-:Y:S05]  /*96d0*/  @!P0 NANOSLEEP.SYNCS 0x989680 ;  /* 0x009896800000895d */ /* 0x004fea0003900000 */
[----:B------:R-:W2:Y:S02]  /*96e0*/  @!P0 SYNCS.PHASECHK.TRANS64 P0, [R3+URZ+0x90], R0 ;  /* 0x00009000030085a7 */ /* 0x000ea400080010ff */
[----:B--2---:R-:W-:Y:S05]  /*96f0*/  @!P0 BRA `(.L_x_90) ;  /* 0xfffffffc00f08947 */ /* 0x004fea000383ffff */
[----:B------:R-:W-:Y:S05]  /*9700*/  BRA `(.L_x_181) ;  /* 0xffffffbc00b47947 */ /* 0x000fea000383ffff */
.L_x_101:
[----:B-1----:R-:W-:Y:S04]  /*9710*/  MOV R0, UR44 ;  /* 0x0000002c00007c02 */ /* 0x002fe80008000f00 */
[----:B------:R1:W2:Y:S03]  /*9720*/  SYNCS.PHASECHK.TRANS64.TRYWAIT P1, [R0+URZ+0x40], R3 ;  /* 0x00004003000075a7 */ /* 0x0002a600080211ff */
[----:B--2---:R-:W-:Y:S05]  /*9730*/  @!P1 NANOSLEEP.SYNCS 0x989680 ;  /* 0x009896800000995d */ /* 0x004fea0003900000 */
[----:B------:R-:W2:Y:S02]  /*9740*/  @!P1 SYNCS.PHASECHK.TRANS64 P1, [R0+URZ+0x40], R3 ;  /* 0x00004003000095a7 */ /* 0x000ea400080210ff */
[----:B--2---:R-:W-:Y:S05]  /*9750*/  @!P1 BRA `(.L_x_101) ;  /* 0xfffffffc00ec9947 */ /* 0x004fea000383ffff */
[----:B------:R-:W-:Y:S05]  /*9760*/  BRA `(.L_x_100) ;  /* 0xffffffcc00547947 */ /* 0x000fea000383ffff */
.L_x_103:
[----:B-1----:R1:W3:Y:S02]  /*9770*/  SYNCS.PHASECHK.TRANS64.TRYWAIT P0, [R26+URZ+0xb0], R2 ;  /* 0x0000b0021a0075a7 */ /* 0x0022e400080011ff */
[----:B---3--:R-:W-:Y:S05]  /*9780*/  @!P0 NANOSLEEP.SYNCS 0x989680 ;  /* 0x009896800000895d */ /* 0x008fea0003900000 */
[----:B------:R-:W3:Y:S02]  /*9790*/  @!P0 SYNCS.PHASECHK.TRANS64 P0, [R26+URZ+0xb0], R2 ;  /* 0x0000b0021a0085a7 */ /* 0x000ee400080010ff */
[----:B---3--:R-:W-:Y:S05]  /*97a0*/  @!P0 BRA `(.L_x_103) ;  /* 0xfffffffc00f08947 */ /* 0x008fea000383ffff */
[----:B------:R-:W-:Y:S05]  /*97b0*/  BRA `(.L_x_102) ;  /* 0xffffffcc00807947 */ /* 0x000fea000383ffff */
.L_x_112:
[----:B-1----:R1:W2:Y:S02]  /*97c0*/  SYNCS.PHASECHK.TRANS64.TRYWAIT P0, [R2+URZ+0x40], R0 ;  /* 0x00004000020075a7 */ /* 0x0022a400080011ff */
[----:B--2---:R-:W-:Y:S05]  /*97d0*/  @!P0 NANOSLEEP.SYNCS 0x989680 ;  /* 0x009896800000895d */ /* 0x004fea0003900000 */
[----:B------:R-:W2:Y:S02]  /*97e0*/  @!P0 SYNCS.PHASECHK.TRANS64 P0, [R2+URZ+0x40], R0 ;  /* 0x00004000020085a7 */ /* 0x000ea400080010ff */
[----:B--2---:R-:W-:Y:S05]  /*97f0*/  @!P0 BRA `(.L_x_112) ;  /* 0xfffffffc00f08947 */ /* 0x004fea000383ffff */
[----:B------:R-:W-:Y:S05]  /*9800*/  BRA `(.L_x_111) ;  /* 0xffffffd400a47947 */ /* 0x000fea000383ffff */
.L_x_120:
[----:B-1----:R1:W2:Y:S02]  /*9810*/  SYNCS.PHASECHK.TRANS64.TRYWAIT P0, [R0+URZ+0x40], R5 ;  /* 0x00004005000075a7 */ /* 0x0022a400080011ff */
[----:B--2---:R-:W-:Y:S05]  /*9820*/  @!P0 NANOSLEEP.SYNCS 0x989680 ;  /* 0x009896800000895d */ /* 0x004fea0003900000 */
[----:B------:R-:W2:Y:S02]  /*9830*/  @!P0 SYNCS.PHASECHK.TRANS64 P0, [R0+URZ+0x40], R5 ;  /* 0x00004005000085a7 */ /* 0x000ea400080010ff */
[----:B--2---:R-:W-:Y:S05]  /*9840*/  @!P0 BRA `(.L_x_120) ;  /* 0xfffffffc00f08947 */ /* 0x004fea000383ffff */
[----:B------:R-:W-:Y:S05]  /*9850*/  BRA `(.L_x_119) ;  /* 0xffffffdc00ec7947 */ /* 0x000fea000383ffff */
.L_x_128:
[----:B--2---:R2:W3:Y:S02]  /*9860*/  SYNCS.PHASECHK.TRANS64.TRYWAIT P0, [R2+URZ+0x40], R0 ;  /* 0x00004000020075a7 */ /* 0x0044e400080011ff */
[----:B---3--:R-:W-:Y:S05]  /*9870*/  @!P0 NANOSLEEP.SYNCS 0x989680 ;  /* 0x009896800000895d */ /* 0x008fea0003900000 */
[----:B------:R-:W3:Y:S02]  /*9880*/  @!P0 SYNCS.PHASECHK.TRANS64 P0, [R2+URZ+0x40], R0 ;  /* 0x00004000020085a7 */ /* 0x000ee400080010ff */
[----:B---3--:R-:W-:Y:S05]  /*9890*/  @!P0 BRA `(.L_x_128) ;  /* 0xfffffffc00f08947 */ /* 0x008fea000383ffff */
[----:B------:R-:W-:Y:S05]  /*98a0*/  BRA `(.L_x_127) ;  /* 0xffffffe800347947 */ /* 0x000fea000383ffff */
        .weak           $__internal_0_$__cuda_sm10x_tcgen05_guardrail_trap_col_being_dealloced_not_returned_by_alloc
        .type           $__internal_0_$__cuda_sm10x_tcgen05_guardrail_trap_col_being_dealloced_not_returned_by_alloc,@function
        .size           $__internal_0_$__cuda_sm10x_tcgen05_guardrail_trap_col_being_dealloced_not_returned_by_alloc,($__internal_1_$__cuda_sm10x_tcgen05_guardrail_trap_phase_invalid_during_alloc - $__internal_0_$__cuda_sm10x_tcgen05_guardrail_trap_col_being_dealloced_not_returned_by_alloc)
$__internal_0_$__cuda_sm10x_tcgen05_guardrail_trap_col_being_dealloced_not_returned_by_alloc:
[----:B------:R-:W-:Y:S05]  /*98b0*/  BPT.TRAP 0x1 ;  /* 0x000000040000795c */ /* 0x000fea0000300000 */
[----:B------:R-:W-:-:S04]  /*98c0*/  HFMA2 R3, -RZ, RZ, 0, 0 ;  /* 0x00000000ff037431 */ /* 0x000fc800000001ff */
[----:B------:R-:W-:Y:S05]  /*98d0*/  RET.REL.NODEC R2 `(_ZN7cutlass13device_kernelINS_4gemm6kernel13GemmUniversalIN4cute5tupleIJiiiiEEENS1_10collective13CollectiveMmaINS1_35MainloopSm100TmaUmmaWarpSpecializedILi4ELi2ELi4ENS5_IJNS4_1CILi1EEENSA_ILi2EEESB_EEEEENS5_IJNSA_ILi64EEENSA_ILi128EEESF_EEENS_10tfloat32_tENS5_IJlSB_lEEESI_SJ_NS4_8TiledMMAINS4_8MMA_AtomIJNS4_17SM100_MMA_TF32_SSISI_SI_fLi64ELi128ELNS4_4UMMA5MajorE0ELSO_0ELNSN_7ScaleInE0ELSP_0EEEEEENS4_6LayoutINS5_IJSB_SB_SB_EEENS5_IJNSA_ILi0EEESU_SU_EEEEENS5_IJNS4_10UnderscoreESX_SX_EEEEENS4_23SM90_TMA_LOAD_MULTICASTENS4_14ComposedLayoutINS4_7SwizzleILi3ELi4ELi3EEENS4_18smem_ptr_flag_bitsILi32EEENSS_INS5_IJNSA_ILi8EEENSA_ILi32EEEEEENS5_IJS17_SB_EEEEEEEvNS4_8identityENS4_13SM90_TMA_LOADES1B_vS1C_EENS_8epilogue10collective18CollectiveEpilogueINS1F_23Sm100TmaWarpSpecializedILi4ELi2ELi16ELb1ELb0EEEJSH_NS5_IJNSS_ISF_SB_EENSS_IS17_SB_EEEEESI_SJ_SI_SJ_NS1F_6fusion15FusionCallbacksIS1J_NS1N_17LinearCombinationISI_fSI_fLNS_15FloatRoundStyleE2EEESH_S1M_JEEENS4_5SM1004TMEM4LOAD26SM100_TMEM_LOAD_16dp128b8xES1D_S1B_NS4_17SM75_U32x4_LDSM_NENS4_14SM90_TMA_STOREES1B_NS4_17SM90_U32x4_STSM_NENS4_39AutoVectorizingCopyWithAssumedAlignmentILi128EEEEEEvvEEEEvNT_6ParamsE) ;  /* 0xffffff6402c87950 */ /* 0x000fea0003c3ffff */
        .weak           $__internal_1_$__cuda_sm10x_tcgen05_guardrail_trap_phase_invalid_during_alloc
        .type           $__internal_1_$__cuda_sm10x_tcgen05_guardrail_trap_phase_invalid_during_alloc,@function
        .size           $__internal_1_$__cuda_sm10x_tcgen05_guardrail_trap_phase_invalid_during_alloc,($__internal_2_$__cuda_sm10x_tcgen05_guardrail_trap_unallocated_columns_being_dealloced - $__internal_1_$__cuda_sm10x_tcgen05_guardrail_trap_phase_invalid_during_alloc)
$__internal_1_$__cuda_sm10x_tcgen05_guardrail_trap_phase_invalid_during_alloc:
[----:B------:R-:W-:Y:S05]  /*98e0*/  BPT.TRAP 0x1 ;  /* 0x000000040000795c */ /* 0x000fea0000300000 */
[----:B------:R-:W-:-:S04]  /*98f0*/  MOV R5, 0x0 ;  /* 0x0000000000057802 */ /* 0x000fc80000000f00 */
[----:B------:R-:W-:Y:S05]  /*9900*/  RET.REL.NODEC R4 `(_ZN7cutlass13device_kernelINS_4gemm6kernel13GemmUniversalIN4cute5tupleIJiiiiEEENS1_10collective13CollectiveMmaINS1_35MainloopSm100TmaUmmaWarpSpecializedILi4ELi2ELi4ENS5_IJNS4_1CILi1EEENSA_ILi2EEESB_EEEEENS5_IJNSA_ILi64EEENSA_ILi128EEESF_EEENS_10tfloat32_tENS5_IJlSB_lEEESI_SJ_NS4_8TiledMMAINS4_8MMA_AtomIJNS4_17SM100_MMA_TF32_SSISI_SI_fLi64ELi128ELNS4_4UMMA5MajorE0ELSO_0ELNSN_7ScaleInE0ELSP_0EEEEEENS4_6LayoutINS5_IJSB_SB_SB_EEENS5_IJNSA_ILi0EEESU_SU_EEEEENS5_IJNS4_10UnderscoreESX_SX_EEEEENS4_23SM90_TMA_LOAD_MULTICASTENS4_14ComposedLayoutINS4_7SwizzleILi3ELi4ELi3EEENS4_18smem_ptr_flag_bitsILi32EEENSS_INS5_IJNSA_ILi8EEENSA_ILi32EEEEEENS5_IJS17_SB_EEEEEEEvNS4_8identityENS4_13SM90_TMA_LOADES1B_vS1C_EENS_8epilogue10collective18CollectiveEpilogueINS1F_23Sm100TmaWarpSpecializedILi4ELi2ELi16ELb1ELb0EEEJSH_NS5_IJNSS_ISF_SB_EENSS_IS17_SB_EEEEESI_SJ_SI_SJ_NS1F_6fusion15FusionCallbacksIS1J_NS1N_17LinearCombinationISI_fSI_fLNS_15FloatRoundStyleE2EEESH_S1M_JEEENS4_5SM1004TMEM4LOAD26SM100_TMEM_LOAD_16dp128b8xES1D_S1B_NS4_17SM75_U32x4_LDSM_NENS4_14SM90_TMA_STOREES1B_NS4_17SM90_U32x4_STSM_NENS4_39AutoVectorizingCopyWithAssumedAlignmentILi128EEEEEEvvEEEEvNT_6ParamsE) ;  /* 0xffffff6404bc7950 */ /* 0x000fea0003c3ffff */
        .weak           $__internal_2_$__cuda_sm10x_tcgen05_guardrail_trap_unallocated_columns_being_dealloced
        .type           $__internal_2_$__cuda_sm10x_tcgen05_guardrail_trap_unallocated_columns_being_dealloced,@function
        .size           $__internal_2_$__cuda_sm10x_tcgen05_guardrail_trap_unallocated_columns_being_dealloced,(.L_x_183 - $__internal_2_$__cuda_sm10x_tcgen05_guardrail_trap_unallocated_columns_being_dealloced)
$__internal_2_$__cuda_sm10x_tcgen05_guardrail_trap_unallocated_columns_being_dealloced:
[----:B------:R-:W-:Y:S05]  /*9910*/  BPT.TRAP 0x1 ;  /* 0x000000040000795c */ /* 0x000fea0000300000 */
[----:B------:R-:W-:-:S04]  /*9920*/  HFMA2 R3, -RZ, RZ, 0, 0 ;  /* 0x00000000ff037431 */ /* 0x000fc800000001ff */
[----:B------:R-:W-:Y:S05]  /*9930*/  RET.REL.NODEC R2 `(_ZN7cutlass13device_kernelINS_4gemm6kernel13GemmUniversalIN4cute5tupleIJiiiiEEENS1_10collective13CollectiveMmaINS1_35MainloopSm100TmaUmmaWarpSpecializedILi4ELi2ELi4ENS5_IJNS4_1CILi1EEENSA_ILi2EEESB_EEEEENS5_IJNSA_ILi64EEENSA_ILi128EEESF_EEENS_10tfloat32_tENS5_IJlSB_lEEESI_SJ_NS4_8TiledMMAINS4_8MMA_AtomIJNS4_17SM100_MMA_TF32_SSISI_SI_fLi64ELi128ELNS4_4UMMA5MajorE0ELSO_0ELNSN_7ScaleInE0ELSP_0EEEEEENS4_6LayoutINS5_IJSB_SB_SB_EEENS5_IJNSA_ILi0EEESU_SU_EEEEENS5_IJNS4_10UnderscoreESX_SX_EEEEENS4_23SM90_TMA_LOAD_MULTICASTENS4_14ComposedLayoutINS4_7SwizzleILi3ELi4ELi3EEENS4_18smem_ptr_flag_bitsILi32EEENSS_INS5_IJNSA_ILi8EEENSA_ILi32EEEEEENS5_IJS17_SB_EEEEEEEvNS4_8identityENS4_13SM90_TMA_LOADES1B_vS1C_EENS_8epilogue10collective18CollectiveEpilogueINS1F_23Sm100TmaWarpSpecializedILi4ELi2ELi16ELb1ELb0EEEJSH_NS5_IJNSS_ISF_SB_EENSS_IS17_SB_EEEEESI_SJ_SI_SJ_NS1F_6fusion15FusionCallbacksIS1J_NS1N_17LinearCombinationISI_fSI_fLNS_15FloatRoundStyleE2EEESH_S1M_JEEENS4_5SM1004TMEM4LOAD26SM100_TMEM_LOAD_16dp128b8xES1D_S1B_NS4_17SM75_U32x4_LDSM_NENS4_14SM90_TMA_STOREES1B_NS4_17SM90_U32x4_STSM_NENS4_39AutoVectorizingCopyWithAssumedAlignmentILi128EEEEEEvvEEEEvNT_6ParamsE) ;  /* 0xffffff6402b07950 */ /* 0x000fea0003c3ffff */
.L_x_182:
[----:B------:R-:W-:-:S00]  /*9940*/  BRA `(.L_x_182) ;  /* 0xfffffffc00fc7947 */ /* 0x000fc0000383ffff */
[----:B------:R-:W-:-:S00]  /*9950*/  NOP ;  /* 0x0000000000007918 */ /* 0x000fc00000000000 */
        /* <DEDUP_REMOVED lines=10> */
.L_x_183:


//--------------------- .nv.global.init           --------------------------
	.section	.nv.global.init,"aw",@progbits
.nv.global.init:
	.type		$str$27,@object
	.size		$str$27,($str$28 - $str$27)
$str$27:
        /*0000*/ 	.byte	0x28, 0x61, 0x64, 0x64, 0x72, 0x65, 0x73, 0x73, 0x20, 0x26, 0x20, 0x6d, 0x61, 0x73, 0x6b, 0x29
        /*0010*/ 	.byte	0x20, 0x3d, 0x3d, 0x20, 0x30, 0x00
	.type		$str$28,@object
	.size		$str$28,($str$26 - $str$28)
$str$28:
        /*0016*/ 	.byte	0x2f, 0x74, 0x6d, 0x70, 0x2f, 0x63, 0x75, 0x74, 0x6c, 0x61, 0x73, 0x73, 0x5f, 0x73, 0x77, 0x65
        /*0026*/ 	.byte	0x65, 0x70, 0x5f, 0x73, 0x72, 0x63, 0x2f, 0x69, 0x6e, 0x63, 0x6c, 0x75, 0x64, 0x65, 0x2f, 0x63
        /*0036*/ 	.byte	0x75, 0x74, 0x65, 0x2f, 0x70, 0x6f, 0x69, 0x6e, 0x74, 0x65, 0x72, 0x5f, 0x66, 0x6c, 0x61, 0x67
        /*0046*/ 	.byte	0x67, 0x65, 0x64, 0x2e, 0x68, 0x70, 0x70, 0x00
	.type		$str$26,@object
	.size		$str$26,($str$25 - $str$26)
$str$26:
        /*004e*/ 	.byte	0x2f, 0x74, 0x6d, 0x70, 0x2f, 0x63, 0x75, 0x74, 0x6c, 0x61, 0x73, 0x73, 0x5f, 0x73, 0x77, 0x65
        /*005e*/ 	.byte	0x65, 0x70, 0x5f, 0x73, 0x72, 0x63, 0x2f, 0x69, 0x6e, 0x63, 0x6c, 0x75, 0x64, 0x65, 0x2f, 0x63
        /*006e*/ 	.byte	0x75, 0x74, 0x65, 0x2f, 0x61, 0x74, 0x6f, 0x6d, 0x2f, 0x63, 0x6f, 0x70, 0x79, 0x5f, 0x74, 0x72
        /*007e*/ 	.byte	0x61, 0x69, 0x74, 0x73, 0x5f, 0x73, 0x6d, 0x31, 0x30, 0x30, 0x2e, 0x68, 0x70, 0x70, 0x00
	.type		$str$25,@object
	.size		$str$25,(__unnamed_1 - $str$25)
$str$25:
        /*008d*/ 	.byte	0x28, 0x28, 0x75, 0x69, 0x6e, 0x74, 0x33, 0x32, 0x5f, 0x74, 0x28, 0x74, 0x68, 0x72, 0x65, 0x61
        /*009d*/ 	.byte	0x64, 0x49, 0x64, 0x78, 0x2e, 0x78, 0x29, 0x20, 0x2f, 0x20, 0x33, 0x32, 0x29, 0x20, 0x25, 0x20
        /*00ad*/ 	.byte	0x34, 0x29, 0x20, 0x3d, 0x3d, 0x20, 0x28, 0x28, 0x28, 0x74, 0x6d, 0x65, 0x6d, 0x5f, 0x61, 0x64
        /*00bd*/ 	.byte	0x64, 0x72, 0x20, 0x3e, 0x3e, 0x20, 0x31, 0x36, 0x29, 0x20, 0x2f, 0x20, 0x33, 0x32, 0x29, 0x20
        /*00cd*/ 	.byte	0x25, 0x20, 0x34, 0x29, 0x00
	.type		__unnamed_1,@object
	.size		__unnamed_1,(__unnamed_2 - __unnamed_1)
__unnamed_1:
        /*00d2*/ 	.byte	0x61, 0x75, 0x74, 0x6f, 0x20, 0x63, 0x75, 0x74, 0x65, 0x3a, 0x3a, 0x61, 0x73, 0x5f, 0x70, 0x6f
        /* <DEDUP_REMOVED lines=24> */
        /*0262*/ 	.byte	0x30, 0x34, 0x38, 0x3e, 0x3e, 0x3e, 0x3e, 0x5d, 0x00
	.type		__unnamed_2,@object
	.size		__unnamed_2,(.L_2 - __unnamed_2)
__unnamed_2:
        /* <DEDUP_REMOVED lines=45> */
        /*053b*/ 	.byte	0x3e, 0x3e, 0x3e, 0x5d, 0x00
.L_2:


//--------------------- .nv.shared._ZN7cutlass13device_kernelINS_4gemm6kernel13GemmUniversalIN4cute5tupleIJiiiiEEENS1_10collective13CollectiveMmaINS1_35MainloopSm100TmaUmmaWarpSpecializedILi4ELi2ELi4ENS5_IJNS4_1CILi1EEENSA_ILi2EEESB_EEEEENS5_IJNSA_ILi64EEENSA_ILi128EEESF_EEENS_10tfloat32_tENS5_IJlSB_lEEESI_SJ_NS4_8TiledMMAINS4_8MMA_AtomIJNS4_17SM100_MMA_TF32_SSISI_SI_fLi64ELi128ELNS4_4UMMA5MajorE0ELSO_0ELNSN_7ScaleInE0ELSP_0EEEEEENS4_6LayoutINS5_IJSB_SB_SB_EEENS5_IJNSA_ILi0EEESU_SU_EEEEENS5_IJNS4_10UnderscoreESX_SX_EEEEENS4_23SM90_TMA_LOAD_MULTICASTENS4_14ComposedLayoutINS4_7SwizzleILi3ELi4ELi3EEENS4_18smem_ptr_flag_bitsILi32EEENSS_INS5_IJNSA_ILi8EEENSA_ILi32EEEEEENS5_IJS17_SB_EEEEEEEvNS4_8identityENS4_13SM90_TMA_LOADES1B_vS1C_EENS_8epilogue10collective18CollectiveEpilogueINS1F_23Sm100TmaWarpSpecializedILi4ELi2ELi16ELb1ELb0EEEJSH_NS5_IJNSS_ISF_SB_EENSS_IS17_SB_EEEEESI_SJ_SI_SJ_NS1F_6fusion15FusionCallbacksIS1J_NS1N_17LinearCombinationISI_fSI_fLNS_15FloatRoundStyleE2EEESH_S1M_JEEENS4_5SM1004TMEM4LOAD26SM100_TMEM_LOAD_16dp128b8xES1D_S1B_NS4_17SM75_U32x4_LDSM_NENS4_14SM90_TMA_STOREES1B_NS4_17SM90_U32x4_STSM_NENS4_39AutoVectorizingCopyWithAssumedAlignmentILi128EEEEEEvvEEEEvNT_6ParamsE --------------------------
	.section	.nv.shared._ZN7cutlass13device_kernelINS_4gemm6kernel13GemmUniversalIN4cute5tupleIJiiiiEEENS1_10collective13CollectiveMmaINS1_35MainloopSm100TmaUmmaWarpSpecializedILi4ELi2ELi4ENS5_IJNS4_1CILi1EEENSA_ILi2EEESB_EEEEENS5_IJNSA_ILi64EEENSA_ILi128EEESF_EEENS_10tfloat32_tENS5_IJlSB_lEEESI_SJ_NS4_8TiledMMAINS4_8MMA_AtomIJNS4_17SM100_MMA_TF32_SSISI_SI_fLi64ELi128ELNS4_4UMMA5MajorE0ELSO_0ELNSN_7ScaleInE0ELSP_0EEEEEENS4_6LayoutINS5_IJSB_SB_SB_EEENS5_IJNSA_ILi0EEESU_SU_EEEEENS5_IJNS4_10UnderscoreESX_SX_EEEEENS4_23SM90_TMA_LOAD_MULTICASTENS4_14ComposedLayoutINS4_7SwizzleILi3ELi4ELi3EEENS4_18smem_ptr_flag_bitsILi32EEENSS_INS5_IJNSA_ILi8EEENSA_ILi32EEEEEENS5_IJS17_SB_EEEEEEEvNS4_8identityENS4_13SM90_TMA_LOADES1B_vS1C_EENS_8epilogue10collective18CollectiveEpilogueINS1F_23Sm100TmaWarpSpecializedILi4ELi2ELi16ELb1ELb0EEEJSH_NS5_IJNSS_ISF_SB_EENSS_IS17_SB_EEEEESI_SJ_SI_SJ_NS1F_6fusion15FusionCallbacksIS1J_NS1N_17LinearCombinationISI_fSI_fLNS_15FloatRoundStyleE2EEESH_S1M_JEEENS4_5SM1004TMEM4LOAD26SM100_TMEM_LOAD_16dp128b8xES1D_S1B_NS4_17SM75_U32x4_LDSM_NENS4_14SM90_TMA_STOREES1B_NS4_17SM90_U32x4_STSM_NENS4_39AutoVectorizingCopyWithAssumedAlignmentILi128EEEEEEvvEEEEvNT_6ParamsE,"aw",@nobits
	.sectionflags	@""
	.align	16
	.zero		1024


//--------------------- .nv.shared.reserved.0     --------------------------
	.section	.nv.shared.reserved.0,"aw",@nobits
	.weak		__nv_reservedSMEM_offset_0_alias
	.size		__nv_reservedSMEM_offset_0_alias, 0, 64
	.other		__nv_reservedSMEM_offset_0_alias,@"STO_CUDA_RESERVED_SHARED STV_DEFAULT"
__nv_reservedSMEM_offset_0_alias:
	.zero		0
.nv.shared.reserved.0:
	.zero		64
	.weak		__nv_reservedSMEM_tcgen05_partition
	.type		__nv_reservedSMEM_tcgen05_partition,@object
	.size		__nv_reservedSMEM_tcgen05_partition,(.L_0 - __nv_reservedSMEM_tcgen05_partition)
__nv_reservedSMEM_tcgen05_partition:
	.zero		32
.L_0:


//--------------------- .nv.global                --------------------------
	.section	.nv.global,"aw",@nobits
.nv.global:
	.type		_ZN39_INTERNAL_787e24f0_4_k_cu_9de75456_97664cute1_E,@object
	.size		_ZN39_INTERNAL_787e24f0_4_k_cu_9de75456_97664cute1_E,(_ZN39_INTERNAL_787e24f0_4_k_cu_9de75456_97664cuda3std3__45__cpo6cbeginE - _ZN39_INTERNAL_787e24f0_4_k_cu_9de75456_97664cute1_E)
_ZN39_INTERNAL_787e24f0_4_k_cu_9de75456_97664cute1_E:
	.zero		1
	.type		_ZN39_INTERNAL_787e24f0_4_k_cu_9de75456_97664cuda3std3__45__cpo6cbeginE,@object
	.size		_ZN39_INTERNAL_787e24f0_4_k_cu_9de75456_97664cuda3std3__45__cpo6cbeginE,(_ZN39_INTERNAL_787e24f0_4_k_cu_9de75456_97664cuda3std3__48in_placeE - _ZN39_INTERNAL_787e24f0_4_k_cu_9de75456_97664cuda3std3__45__cpo6cbeginE)
_ZN39_INTERNAL_787e24f0_4_k_cu_9de75456_97664cuda3std3__45__cpo6cbeginE:
	.zero		1
	.type		_ZN39_INTERNAL_787e24f0_4_k_cu_9de75456_97664cuda3std3__48in_placeE,@object
	.size		_ZN39_INTERNAL_787e24f0_4_k_cu_9de75456_97664cuda3std3__48in_placeE,(_ZN39_INTERNAL_787e24f0_4_k_cu_9de75456_97664cuda3std6ranges3__45__cpo9iter_moveE - _ZN39_INTERNAL_787e24f0_4_k_cu_9de75456_97664cuda3std3__48in_placeE)
_ZN39_INTERNAL_787e24f0_4_k_cu_9de75456_97664cuda3std3__48in_placeE:
	.zero		1
	.type		_ZN39_INTERNAL_787e24f0_4_k_cu_9de75456_97664cuda3std6ranges3__45__cpo9iter_moveE,@object
	.size		_ZN39_INTERNAL_787e24f0_4_k_cu_9de75456_97664cuda3std6ranges3__45__cpo9iter_moveE,(_ZN39_INTERNAL_787e24f0_4_k_cu_9de75456_97664cuda3std3__45__cpo5beginE - _ZN39_INTERNAL_787e24f0_4_k_cu_9de75456_97664cuda3std6ranges3__45__cpo9iter_moveE)
_ZN39_INTERNAL_787e24f0_4_k_cu_9de75456_97664cuda3std6ranges3__45__cpo9iter_moveE:
	.zero		1
	.type		_ZN39_INTERNAL_787e24f0_4_k_cu_9de75456_97664cuda3std3__45__cpo5beginE,@object
	.size		_ZN39_INTERNAL_787e24f0_4_k_cu_9de75456_97664cuda3std3__45__cpo5beginE,(_ZN39_INTERNAL_787e24f0_4_k_cu_9de75456_97664cuda3std3__441_GLOBAL__N__787e24f0_4_k_cu_9de75456_97666ignoreE - _ZN39_INTERNAL_787e24f0_4_k_cu_9de75456_97664cuda3std3__45__cpo5beginE)
_ZN39_INTERNAL_787e24f0_4_k_cu_9de75456_97664cuda3std3__45__cpo5beginE:
	.zero		1
	.type		_ZN39_INTERNAL_787e24f0_4_k_cu_9de75456_97664cuda3std3__441_GLOBAL__N__787e24f0_4_k_cu_9de75456_97666ignoreE,@object
	.size		_ZN39_INTERNAL_787e24f0_4_k_cu_9de75456_97664cuda3std3__441_GLOBAL__N__787e24f0_4_k_cu_9de75456_97666ignoreE,(_ZN39_INTERNAL_787e24f0_4_k_cu_9de75456_97664cute7productE - _ZN39_INTERNAL_787e24f0_4_k_cu_9de75456_97664cuda3std3__441_GLOBAL__N__787e24f0_4_k_cu_9de75456_97666ignoreE)
_ZN39_INTERNAL_787e24f0_4_k_cu_9de75456_97664cuda3std3__441_GLOBAL__N__787e24f0_4_k_cu_9de75456_97666ignoreE:
	.zero		1
	.type		_ZN39_INTERNAL_787e24f0_4_k_cu_9de75456_97664cute7productE,@object
	.size		_ZN39_INTERNAL_787e24f0_4_k_cu_9de75456_97664cute7productE,(_ZN39_INTERNAL_787e24f0_4_k_cu_9de75456_97664cuda3std3__45__cpo3endE - _ZN39_INTERNAL_787e24f0_4_k_cu_9de75456_97664cute7productE)
_ZN39_INTERNAL_787e24f0_4_k_cu_9de75456_97664cute7productE:
	.zero		1
	.type		_ZN39_INTERNAL_787e24f0_4_k_cu_9de75456_97664cuda3std3__45__cpo3endE,@object
	.size		_ZN39_INTERNAL_787e24f0_4_k_cu_9de75456_97664cuda3std3__45__cpo3endE,(_ZN39_INTERNAL_787e24f0_4_k_cu_9de75456_97664cuda3std3__419piecewise_constructE - _ZN39_INTERNAL_787e24f0_4_k_cu_9de75456_97664cuda3std3__45__cpo3endE)
_ZN39_INTERNAL_787e24f0_4_k_cu_9de75456_97664cuda3std3__45__cpo3endE:
	.zero		1
	.type		_ZN39_INTERNAL_787e24f0_4_k_cu_9de75456_97664cuda3std3__419piecewise_constructE,@object
	.size		_ZN39_INTERNAL_787e24f0_4_k_cu_9de75456_97664cuda3std3__419piecewise_constructE,(_ZN39_INTERNAL_787e24f0_4_k_cu_9de75456_97664cuda3std3__45__cpo4cendE - _ZN39_INTERNAL_787e24f0_4_k_cu_9de75456_97664cuda3std3__419piecewise_constructE)
_ZN39_INTERNAL_787e24f0_4_k_cu_9de75456_97664cuda3std3__419piecewise_constructE:
	.zero		1
	.type		_ZN39_INTERNAL_787e24f0_4_k_cu_9de75456_97664cuda3std3__45__cpo4cendE,@object
	.size		_ZN39_INTERNAL_787e24f0_4_k_cu_9de75456_97664cuda3std3__45__cpo4cendE,(_ZN39_INTERNAL_787e24f0_4_k_cu_9de75456_97664cuda3std6ranges3__45__cpo4swapE - _ZN39_INTERNAL_787e24f0_4_k_cu_9de75456_97664cuda3std3__45__cpo4cendE)
_ZN39_INTERNAL_787e24f0_4_k_cu_9de75456_97664cuda3std3__45__cpo4cendE:
	.zero		1
	.type		_ZN39_INTERNAL_787e24f0_4_k_cu_9de75456_97664cuda3std6ranges3__45__cpo4swapE,@object
	.size		_ZN39_INTERNAL_787e24f0_4_k_cu_9de75456_97664cuda3std6ranges3__45__cpo4swapE,(.L_10 - _ZN39_INTERNAL_787e24f0_4_k_cu_9de75456_97664cuda3std6ranges3__45__cpo4swapE)
_ZN39_INTERNAL_787e24f0_4_k_cu_9de75456_97664cuda3std6ranges3__45__cpo4swapE:
	.zero		1
.L_10:


//--------------------- .nv.constant0._ZN7cutlass13device_kernelINS_4gemm6kernel13GemmUniversalIN4cute5tupleIJiiiiEEENS1_10collective13CollectiveMmaINS1_35MainloopSm100TmaUmmaWarpSpecializedILi4ELi2ELi4ENS5_IJNS4_1CILi1EEENSA_ILi2EEESB_EEEEENS5_IJNSA_ILi64EEENSA_ILi128EEESF_EEENS_10tfloat32_tENS5_IJlSB_lEEESI_SJ_NS4_8TiledMMAINS4_8MMA_AtomIJNS4_17SM100_MMA_TF32_SSISI_SI_fLi64ELi128ELNS4_4UMMA5MajorE0ELSO_0ELNSN_7ScaleInE0ELSP_0EEEEEENS4_6LayoutINS5_IJSB_SB_SB_EEENS5_IJNSA_ILi0EEESU_SU_EEEEENS5_IJNS4_10UnderscoreESX_SX_EEEEENS4_23SM90_TMA_LOAD_MULTICASTENS4_14ComposedLayoutINS4_7SwizzleILi3ELi4ELi3EEENS4_18smem_ptr_flag_bitsILi32EEENSS_INS5_IJNSA_ILi8EEENSA_ILi32EEEEEENS5_IJS17_SB_EEEEEEEvNS4_8identityENS4_13SM90_TMA_LOADES1B_vS1C_EENS_8epilogue10collective18CollectiveEpilogueINS1F_23Sm100TmaWarpSpecializedILi4ELi2ELi16ELb1ELb0EEEJSH_NS5_IJNSS_ISF_SB_EENSS_IS17_SB_EEEEESI_SJ_SI_SJ_NS1F_6fusion15FusionCallbacksIS1J_NS1N_17LinearCombinationISI_fSI_fLNS_15FloatRoundStyleE2EEESH_S1M_JEEENS4_5SM1004TMEM4LOAD26SM100_TMEM_LOAD_16dp128b8xES1D_S1B_NS4_17SM75_U32x4_LDSM_NENS4_14SM90_TMA_STOREES1B_NS4_17SM90_U32x4_STSM_NENS4_39AutoVectorizingCopyWithAssumedAlignmentILi128EEEEEEvvEEEEvNT_6ParamsE --------------------------
	.section	.nv.constant0._ZN7cutlass13device_kernelINS_4gemm6kernel13GemmUniversalIN4cute5tupleIJiiiiEEENS1_10collective13CollectiveMmaINS1_35MainloopSm100TmaUmmaWarpSpecializedILi4ELi2ELi4ENS5_IJNS4_1CILi1EEENSA_ILi2EEESB_EEEEENS5_IJNSA_ILi64EEENSA_ILi128EEESF_EEENS_10tfloat32_tENS5_IJlSB_lEEESI_SJ_NS4_8TiledMMAINS4_8MMA_AtomIJNS4_17SM100_MMA_TF32_SSISI_SI_fLi64ELi128ELNS4_4UMMA5MajorE0ELSO_0ELNSN_7ScaleInE0ELSP_0EEEEEENS4_6LayoutINS5_IJSB_SB_SB_EEENS5_IJNSA_ILi0EEESU_SU_EEEEENS5_IJNS4_10UnderscoreESX_SX_EEEEENS4_23SM90_TMA_LOAD_MULTICASTENS4_14ComposedLayoutINS4_7SwizzleILi3ELi4ELi3EEENS4_18smem_ptr_flag_bitsILi32EEENSS_INS5_IJNSA_ILi8EEENSA_ILi32EEEEEENS5_IJS17_SB_EEEEEEEvNS4_8identityENS4_13SM90_TMA_LOADES1B_vS1C_EENS_8epilogue10collective18CollectiveEpilogueINS1F_23Sm100TmaWarpSpecializedILi4ELi2ELi16ELb1ELb0EEEJSH_NS5_IJNSS_ISF_SB_EENSS_IS17_SB_EEEEESI_SJ_SI_SJ_NS1F_6fusion15FusionCallbacksIS1J_NS1N_17LinearCombinationISI_fSI_fLNS_15FloatRoundStyleE2EEESH_S1M_JEEENS4_5SM1004TMEM4LOAD26SM100_TMEM_LOAD_16dp128b8xES1D_S1B_NS4_17SM75_U32x4_LDSM_NENS4_14SM90_TMA_STOREES1B_NS4_17SM90_U32x4_STSM_NENS4_39AutoVectorizingCopyWithAssumedAlignmentILi128EEEEEEvvEEEEvNT_6ParamsE,"a",@progbits
	.sectionflags	@""
	.align	4
.nv.constant0._ZN7cutlass13device_kernelINS_4gemm6kernel13GemmUniversalIN4cute5tupleIJiiiiEEENS1_10collective13CollectiveMmaINS1_35MainloopSm100TmaUmmaWarpSpecializedILi4ELi2ELi4ENS5_IJNS4_1CILi1EEENSA_ILi2EEESB_EEEEENS5_IJNSA_ILi64EEENSA_ILi128EEESF_EEENS_10tfloat32_tENS5_IJlSB_lEEESI_SJ_NS4_8TiledMMAINS4_8MMA_AtomIJNS4_17SM100_MMA_TF32_SSISI_SI_fLi64ELi128ELNS4_4UMMA5MajorE0ELSO_0ELNSN_7ScaleInE0ELSP_0EEEEEENS4_6LayoutINS5_IJSB_SB_SB_EEENS5_IJNSA_ILi0EEESU_SU_EEEEENS5_IJNS4_10UnderscoreESX_SX_EEEEENS4_23SM90_TMA_LOAD_MULTICASTENS4_14ComposedLayoutINS4_7SwizzleILi3ELi4ELi3EEENS4_18smem_ptr_flag_bitsILi32EEENSS_INS5_IJNSA_ILi8EEENSA_ILi32EEEEEENS5_IJS17_SB_EEEEEEEvNS4_8identityENS4_13SM90_TMA_LOADES1B_vS1C_EENS_8epilogue10collective18CollectiveEpilogueINS1F_23Sm100TmaWarpSpecializedILi4ELi2ELi16ELb1ELb0EEEJSH_NS5_IJNSS_ISF_SB_EENSS_IS17_SB_EEEEESI_SJ_SI_SJ_NS1F_6fusion15FusionCallbacksIS1J_NS1N_17LinearCombinationISI_fSI_fLNS_15FloatRoundStyleE2EEESH_S1M_JEEENS4_5SM1004TMEM4LOAD26SM100_TMEM_LOAD_16dp128b8xES1D_S1B_NS4_17SM75_U32x4_LDSM_NENS4_14SM90_TMA_STOREES1B_NS4_17SM90_U32x4_STSM_NENS4_39AutoVectorizingCopyWithAssumedAlignmentILi128EEEEEEvvEEEEvNT_6ParamsE:
	.zero		2944


//--------------------- SYMBOLS --------------------------

	.type		.nv.reservedSmem.offset0,@object
	.size		.nv.reservedSmem.offset0,0x4
	.type		.nv.reservedSmem.cap,@object
	.size		.nv.reservedSmem.cap,0x4
	.type		__assertfail,@function
